	.target	sm_90a

	.elftype	@"ET_EXEC"


//--------------------- .note.nv.tkinfo           --------------------------
	.section	.note.nv.tkinfo,"",@"SHT_NOTE"
	.sectionflags	@"SHF_NOTE_NV_TKINFO"
	.tkinfo
        /*0018*/ 	.word	0x00000002
        /*0030*/ 	.string	""
        /*0030*/ 	.string	"ptxas"
        /*0030*/ 	.string	"Cuda compilation tools, release 13.0, V13.0.88"
        /*0030*/ 	.string	"Build cuda_13.0.r13.0/compiler.36424714_0"
        /*0030*/ 	.string	"-arch sm_90a -m 64 "



//--------------------- .note.nv.cuinfo           --------------------------
	.section	.note.nv.cuinfo,"",@"SHT_NOTE"
	.sectionflags	@"SHF_NOTE_NV_CUINFO"
        /*0018*/ 	.short	0x0002
        /*001a*/ 	.short	0x005a
        /*001c*/ 	.short	0x0082
	.zero		2


//--------------------- .nv.info                  --------------------------
	.section	.nv.info,"",@"SHT_CUDA_INFO"
	.align	4


	//----- nvinfo : EIATTR_REGCOUNT
	.align		4
        /*0000*/ 	.byte	0x04, 0x2f
        /*0002*/ 	.short	(.L_12 - .L_11)
	.align		4
.L_11:
        /*0004*/ 	.word	index@(_ZN7cutlass13device_kernelIN5flash19enable_sm80_to_sm89INS1_16FlashAttnFwdSm80INS1_25CollectiveMainloopFwdSm80ILi4ELi1ELb0EN4cute5tupleIJNS5_1CILi128EEENS7_ILi48EEENS7_ILi96EEEEEELi96ENS_10bfloat16_tEfNS_4arch4Sm80ELb1ELb0ELb0ELb1ELb0ELb1ELb1ELb1EEENS1_21CollectiveEpilogueFwdINS6_IJS8_SA_S9_EEENS6_IJNS7_ILi1EEESI_SI_EEESC_SE_Li128ELb1ELb1ELb1ELb0EEENS1_36VarlenDynamicPersistentTileSchedulerILi128ELi48ELi128ELi128ELb1ELb1ELb0ELb1ELb1ELb1EEEEEEEEEvNT_6ParamsE)
        /*0008*/ 	.word	0x00000004


	//----- nvinfo : EIATTR_FRAME_SIZE
	.align		4
.L_12:
        /*000c*/ 	.byte	0x04, 0x11
        /*000e*/ 	.short	(.L_14 - .L_13)
	.align		4
.L_13:
        /*0010*/ 	.word	index@(_ZN7cutlass13device_kernelIN5flash19enable_sm80_to_sm89INS1_16FlashAttnFwdSm80INS1_25CollectiveMainloopFwdSm80ILi4ELi1ELb0EN4cute5tupleIJNS5_1CILi128EEENS7_ILi48EEENS7_ILi96EEEEEELi96ENS_10bfloat16_tEfNS_4arch4Sm80ELb1ELb0ELb0ELb1ELb0ELb1ELb1ELb1EEENS1_21CollectiveEpilogueFwdINS6_IJS8_SA_S9_EEENS6_IJNS7_ILi1EEESI_SI_EEESC_SE_Li128ELb1ELb1ELb1ELb0EEENS1_36VarlenDynamicPersistentTileSchedulerILi128ELi48ELi128ELi128ELb1ELb1ELb0ELb1ELb1ELb1EEEEEEEEEvNT_6ParamsE)
        /*0014*/ 	.word	0x00000000


	//----- nvinfo : EIATTR_REGCOUNT
	.align		4
.L_14:
        /*0018*/ 	.byte	0x04, 0x2f
        /*001a*/ 	.short	(.L_16 - .L_15)
	.align		4
.L_15:
        /*001c*/ 	.word	index@(_ZN7cutlass13device_kernelIN5flash19enable_sm80_to_sm89INS1_16FlashAttnFwdSm80INS1_25CollectiveMainloopFwdSm80ILi4ELi1ELb0EN4cute5tupleIJNS5_1CILi128EEENS7_ILi48EEENS7_ILi96EEEEEELi96ENS_10bfloat16_tEfNS_4arch4Sm80ELb1ELb0ELb0ELb1ELb0ELb0ELb1ELb1EEENS1_21CollectiveEpilogueFwdINS6_IJS8_SA_S9_EEENS6_IJNS7_ILi1EEESI_SI_EEESC_SE_Li128ELb1ELb1ELb1ELb0EEENS1_36VarlenDynamicPersistentTileSchedulerILi128ELi48ELi128ELi128ELb1ELb1ELb0ELb1ELb1ELb1EEEEEEEEEvNT_6ParamsE)
        /*0020*/ 	.word	0x00000004


	//----- nvinfo : EIATTR_FRAME_SIZE
	.align		4
.L_16:
        /*0024*/ 	.byte	0x04, 0x11
        /*0026*/ 	.short	(.L_18 - .L_17)
	.align		4
.L_17:
        /*0028*/ 	.word	index@(_ZN7cutlass13device_kernelIN5flash19enable_sm80_to_sm89INS1_16FlashAttnFwdSm80INS1_25CollectiveMainloopFwdSm80ILi4ELi1ELb0EN4cute5tupleIJNS5_1CILi128EEENS7_ILi48EEENS7_ILi96EEEEEELi96ENS_10bfloat16_tEfNS_4arch4Sm80ELb1ELb0ELb0ELb1ELb0ELb0ELb1ELb1EEENS1_21CollectiveEpilogueFwdINS6_IJS8_SA_S9_EEENS6_IJNS7_ILi1EEESI_SI_EEESC_SE_Li128ELb1ELb1ELb1ELb0EEENS1_36VarlenDynamicPersistentTileSchedulerILi128ELi48ELi128ELi128ELb1ELb1ELb0ELb1ELb1ELb1EEEEEEEEEvNT_6ParamsE)
        /*002c*/ 	.word	0x00000000


	//----- nvinfo : EIATTR_REGCOUNT
	.align		4
.L_18:
        /*0030*/ 	.byte	0x04, 0x2f
        /*0032*/ 	.short	(.L_20 - .L_19)
	.align		4
.L_19:
        /*0034*/ 	.word	index@(_ZN7cutlass13device_kernelIN5flash19enable_sm80_to_sm89INS1_16FlashAttnFwdSm80INS1_25CollectiveMainloopFwdSm80ILi4ELi1ELb0EN4cute5tupleIJNS5_1CILi128EEENS7_ILi64EEENS7_ILi96EEEEEELi96ENS_10bfloat16_tEfNS_4arch4Sm80ELb1ELb0ELb0ELb0ELb0ELb0ELb1ELb1EEENS1_21CollectiveEpilogueFwdINS6_IJS8_SA_S9_EEENS6_IJNS7_ILi1EEESI_SI_EEESC_SE_Li128ELb0ELb1ELb1ELb0EEENS1_30DynamicPersistentTileSchedulerILi128ELi128ELb1ELb1ELb0EEEEEEEEEvNT_6ParamsE)
        /*0038*/ 	.word	0x00000004


	//----- nvinfo : EIATTR_FRAME_SIZE
	.align		4
.L_20:
        /*003c*/ 	.byte	0x04, 0x11
        /*003e*/ 	.short	(.L_22 - .L_21)
	.align		4
.L_21:
        /*0040*/ 	.word	index@(_ZN7cutlass13device_kernelIN5flash19enable_sm80_to_sm89INS1_16FlashAttnFwdSm80INS1_25CollectiveMainloopFwdSm80ILi4ELi1ELb0EN4cute5tupleIJNS5_1CILi128EEENS7_ILi64EEENS7_ILi96EEEEEELi96ENS_10bfloat16_tEfNS_4arch4Sm80ELb1ELb0ELb0ELb0ELb0ELb0ELb1ELb1EEENS1_21CollectiveEpilogueFwdINS6_IJS8_SA_S9_EEENS6_IJNS7_ILi1EEESI_SI_EEESC_SE_Li128ELb0ELb1ELb1ELb0EEENS1_30DynamicPersistentTileSchedulerILi128ELi128ELb1ELb1ELb0EEEEEEEEEvNT_6ParamsE)
        /*0044*/ 	.word	0x00000000


	//----- nvinfo : EIATTR_REGCOUNT
	.align		4
.L_22:
        /*0048*/ 	.byte	0x04, 0x2f
        /*004a*/ 	.short	(.L_24 - .L_23)
	.align		4
.L_23:
        /*004c*/ 	.word	index@(_ZN7cutlass13device_kernelIN5flash19enable_sm80_to_sm89INS1_16FlashAttnFwdSm80INS1_25CollectiveMainloopFwdSm80ILi4ELi1ELb0EN4cute5tupleIJNS5_1CILi128EEENS7_ILi48EEENS7_ILi96EEEEEELi96ENS_10bfloat16_tEfNS_4arch4Sm80ELb0ELb1ELb0ELb1ELb0ELb1ELb1ELb1EEENS1_21CollectiveEpilogueFwdINS6_IJS8_SA_S9_EEENS6_IJNS7_ILi1EEESI_SI_EEESC_SE_Li128ELb1ELb1ELb1ELb0EEENS1_36VarlenDynamicPersistentTileSchedulerILi128ELi48ELi128ELi128ELb1ELb1ELb0ELb1ELb0ELb1EEEEEEEEEvNT_6ParamsE)
        /*0050*/ 	.word	0x00000004


	//----- nvinfo : EIATTR_FRAME_SIZE
	.align		4
.L_24:
        /*0054*/ 	.byte	0x04, 0x11
        /*0056*/ 	.short	(.L_26 - .L_25)
	.align		4
.L_25:
        /*0058*/ 	.word	index@(_ZN7cutlass13device_kernelIN5flash19enable_sm80_to_sm89INS1_16FlashAttnFwdSm80INS1_25CollectiveMainloopFwdSm80ILi4ELi1ELb0EN4cute5tupleIJNS5_1CILi128EEENS7_ILi48EEENS7_ILi96EEEEEELi96ENS_10bfloat16_tEfNS_4arch4Sm80ELb0ELb1ELb0ELb1ELb0ELb1ELb1ELb1EEENS1_21CollectiveEpilogueFwdINS6_IJS8_SA_S9_EEENS6_IJNS7_ILi1EEESI_SI_EEESC_SE_Li128ELb1ELb1ELb1ELb0EEENS1_36VarlenDynamicPersistentTileSchedulerILi128ELi48ELi128ELi128ELb1ELb1ELb0ELb1ELb0ELb1EEEEEEEEEvNT_6ParamsE)
        /*005c*/ 	.word	0x00000000


	//----- nvinfo : EIATTR_REGCOUNT
	.align		4
.L_26:
        /*0060*/ 	.byte	0x04, 0x2f
        /*0062*/ 	.short	(.L_28 - .L_27)
	.align		4
.L_27:
        /*0064*/ 	.word	index@(_ZN7cutlass13device_kernelIN5flash19enable_sm80_to_sm89INS1_16FlashAttnFwdSm80INS1_25CollectiveMainloopFwdSm80ILi4ELi1ELb0EN4cute5tupleIJNS5_1CILi128EEENS7_ILi48EEENS7_ILi96EEEEEELi96ENS_10bfloat16_tEfNS_4arch4Sm80ELb0ELb1ELb0ELb1ELb0ELb0ELb1ELb1EEENS1_21CollectiveEpilogueFwdINS6_IJS8_SA_S9_EEENS6_IJNS7_ILi1EEESI_SI_EEESC_SE_Li128ELb1ELb1ELb1ELb0EEENS1_36VarlenDynamicPersistentTileSchedulerILi128ELi48ELi128ELi128ELb1ELb1ELb0ELb1ELb0ELb1EEEEEEEEEvNT_6ParamsE)
        /*0068*/ 	.word	0x00000004


	//----- nvinfo : EIATTR_FRAME_SIZE
	.align		4
.L_28:
        /*006c*/ 	.byte	0x04, 0x11
        /*006e*/ 	.short	(.L_30 - .L_29)
	.align		4
.L_29:
        /*0070*/ 	.word	index@(_ZN7cutlass13device_kernelIN5flash19enable_sm80_to_sm89INS1_16FlashAttnFwdSm80INS1_25CollectiveMainloopFwdSm80ILi4ELi1ELb0EN4cute5tupleIJNS5_1CILi128EEENS7_ILi48EEENS7_ILi96EEEEEELi96ENS_10bfloat16_tEfNS_4arch4Sm80ELb0ELb1ELb0ELb1ELb0ELb0ELb1ELb1EEENS1_21CollectiveEpilogueFwdINS6_IJS8_SA_S9_EEENS6_IJNS7_ILi1EEESI_SI_EEESC_SE_Li128ELb1ELb1ELb1ELb0EEENS1_36VarlenDynamicPersistentTileSchedulerILi128ELi48ELi128ELi128ELb1ELb1ELb0ELb1ELb0ELb1EEEEEEEEEvNT_6ParamsE)
        /*0074*/ 	.word	0x00000000


	//----- nvinfo : EIATTR_REGCOUNT
	.align		4
.L_30:
        /*0078*/ 	.byte	0x04, 0x2f
        /*007a*/ 	.short	(.L_32 - .L_31)
	.align		4
.L_31:
        /*007c*/ 	.word	index@(_ZN7cutlass13device_kernelIN5flash19enable_sm80_to_sm89INS1_16FlashAttnFwdSm80INS1_25CollectiveMainloopFwdSm80ILi4ELi1ELb0EN4cute5tupleIJNS5_1CILi128EEENS7_ILi48EEENS7_ILi96EEEEEELi96ENS_10bfloat16_tEfNS_4arch4Sm80ELb0ELb1ELb0ELb0ELb0ELb0ELb1ELb1EEENS1_21CollectiveEpilogueFwdINS6_IJS8_SA_S9_EEENS6_IJNS7_ILi1EEESI_SI_EEESC_SE_Li128ELb0ELb1ELb1ELb0EEENS1_19SingleTileSchedulerILb0ELb1ELb1ELi128EEEEEEEEEvNT_6ParamsE)
        /*0080*/ 	.word	0x00000004


	//----- nvinfo : EIATTR_FRAME_SIZE
	.align		4
.L_32:
        /*0084*/ 	.byte	0x04, 0x11
        /*0086*/ 	.short	(.L_34 - .L_33)
	.align		4
.L_33:
        /*0088*/ 	.word	index@(_ZN7cutlass13device_kernelIN5flash19enable_sm80_to_sm89INS1_16FlashAttnFwdSm80INS1_25CollectiveMainloopFwdSm80ILi4ELi1ELb0EN4cute5tupleIJNS5_1CILi128EEENS7_ILi48EEENS7_ILi96EEEEEELi96ENS_10bfloat16_tEfNS_4arch4Sm80ELb0ELb1ELb0ELb0ELb0ELb0ELb1ELb1EEENS1_21CollectiveEpilogueFwdINS6_IJS8_SA_S9_EEENS6_IJNS7_ILi1EEESI_SI_EEESC_SE_Li128ELb0ELb1ELb1ELb0EEENS1_19SingleTileSchedulerILb0ELb1ELb1ELi128EEEEEEEEEvNT_6ParamsE)
        /*008c*/ 	.word	0x00000000


	//----- nvinfo : EIATTR_REGCOUNT
	.align		4
.L_34:
        /*0090*/ 	.byte	0x04, 0x2f
        /*0092*/ 	.short	(.L_36 - .L_35)
	.align		4
.L_35:
        /*0094*/ 	.word	index@(_ZN7cutlass13device_kernelIN5flash19enable_sm80_to_sm89INS1_16FlashAttnFwdSm80INS1_25CollectiveMainloopFwdSm80ILi4ELi1ELb0EN4cute5tupleIJNS5_1CILi128EEENS7_ILi48EEENS7_ILi96EEEEEELi96ENS_10bfloat16_tEfNS_4arch4Sm80ELb0ELb0ELb0ELb1ELb0ELb1ELb1ELb1EEENS1_21CollectiveEpilogueFwdINS6_IJS8_SA_S9_EEENS6_IJNS7_ILi1EEESI_SI_EEESC_SE_Li128ELb1ELb1ELb1ELb0EEENS1_36VarlenDynamicPersistentTileSchedulerILi128ELi48ELi128ELi128ELb1ELb1ELb0ELb0ELb1ELb1EEEEEEEEEvNT_6ParamsE)
        /*0098*/ 	.word	0x00000004


	//----- nvinfo : EIATTR_FRAME_SIZE
	.align		4
.L_36:
        /*009c*/ 	.byte	0x04, 0x11
        /*009e*/ 	.short	(.L_38 - .L_37)
	.align		4
.L_37:
        /*00a0*/ 	.word	index@(_ZN7cutlass13device_kernelIN5flash19enable_sm80_to_sm89INS1_16FlashAttnFwdSm80INS1_25CollectiveMainloopFwdSm80ILi4ELi1ELb0EN4cute5tupleIJNS5_1CILi128EEENS7_ILi48EEENS7_ILi96EEEEEELi96ENS_10bfloat16_tEfNS_4arch4Sm80ELb0ELb0ELb0ELb1ELb0ELb1ELb1ELb1EEENS1_21CollectiveEpilogueFwdINS6_IJS8_SA_S9_EEENS6_IJNS7_ILi1EEESI_SI_EEESC_SE_Li128ELb1ELb1ELb1ELb0EEENS1_36VarlenDynamicPersistentTileSchedulerILi128ELi48ELi128ELi128ELb1ELb1ELb0ELb0ELb1ELb1EEEEEEEEEvNT_6ParamsE)
        /*00a4*/ 	.word	0x00000000


	//----- nvinfo : EIATTR_REGCOUNT
	.align		4
.L_38:
        /*00a8*/ 	.byte	0x04, 0x2f
        /*00aa*/ 	.short	(.L_40 - .L_39)
	.align		4
.L_39:
        /*00ac*/ 	.word	index@(_ZN7cutlass13device_kernelIN5flash19enable_sm80_to_sm89INS1_16FlashAttnFwdSm80INS1_25CollectiveMainloopFwdSm80ILi4ELi1ELb0EN4cute5tupleIJNS5_1CILi128EEENS7_ILi48EEENS7_ILi96EEEEEELi96ENS_10bfloat16_tEfNS_4arch4Sm80ELb0ELb0ELb0ELb1ELb0ELb0ELb1ELb1EEENS1_21CollectiveEpilogueFwdINS6_IJS8_SA_S9_EEENS6_IJNS7_ILi1EEESI_SI_EEESC_SE_Li128ELb1ELb1ELb1ELb0EEENS1_36VarlenDynamicPersistentTileSchedulerILi128ELi48ELi128ELi128ELb1ELb1ELb0ELb0ELb1ELb1EEEEEEEEEvNT_6ParamsE)
        /*00b0*/ 	.word	0x00000004


	//----- nvinfo : EIATTR_FRAME_SIZE
	.align		4
.L_40:
        /*00b4*/ 	.byte	0x04, 0x11
        /*00b6*/ 	.short	(.L_42 - .L_41)
	.align		4
.L_41:
        /*00b8*/ 	.word	index@(_ZN7cutlass13device_kernelIN5flash19enable_sm80_to_sm89INS1_16FlashAttnFwdSm80INS1_25CollectiveMainloopFwdSm80ILi4ELi1ELb0EN4cute5tupleIJNS5_1CILi128EEENS7_ILi48EEENS7_ILi96EEEEEELi96ENS_10bfloat16_tEfNS_4arch4Sm80ELb0ELb0ELb0ELb1ELb0ELb0ELb1ELb1EEENS1_21CollectiveEpilogueFwdINS6_IJS8_SA_S9_EEENS6_IJNS7_ILi1EEESI_SI_EEESC_SE_Li128ELb1ELb1ELb1ELb0EEENS1_36VarlenDynamicPersistentTileSchedulerILi128ELi48ELi128ELi128ELb1ELb1ELb0ELb0ELb1ELb1EEEEEEEEEvNT_6ParamsE)
        /*00bc*/ 	.word	0x00000000


	//----- nvinfo : EIATTR_REGCOUNT
	.align		4
.L_42:
        /*00c0*/ 	.byte	0x04, 0x2f
        /*00c2*/ 	.short	(.L_44 - .L_43)
	.align		4
.L_43:
        /*00c4*/ 	.word	index@(_ZN7cutlass13device_kernelIN5flash19enable_sm80_to_sm89INS1_16FlashAttnFwdSm80INS1_25CollectiveMainloopFwdSm80ILi4ELi1ELb0EN4cute5tupleIJNS5_1CILi128EEENS7_ILi64EEENS7_ILi96EEEEEELi96ENS_10bfloat16_tEfNS_4arch4Sm80ELb0ELb0ELb0ELb0ELb0ELb0ELb1ELb1EEENS1_21CollectiveEpilogueFwdINS6_IJS8_SA_S9_EEENS6_IJNS7_ILi1EEESI_SI_EEESC_SE_Li128ELb0ELb1ELb1ELb0EEENS1_19SingleTileSchedulerILb0ELb1ELb1ELi128EEEEEEEEEvNT_6ParamsE)
        /*00c8*/ 	.word	0x00000004


	//----- nvinfo : EIATTR_FRAME_SIZE
	.align		4
.L_44:
        /*00cc*/ 	.byte	0x04, 0x11
        /*00ce*/ 	.short	(.L_46 - .L_45)
	.align		4
.L_45:
        /*00d0*/ 	.word	index@(_ZN7cutlass13device_kernelIN5flash19enable_sm80_to_sm89INS1_16FlashAttnFwdSm80INS1_25CollectiveMainloopFwdSm80ILi4ELi1ELb0EN4cute5tupleIJNS5_1CILi128EEENS7_ILi64EEENS7_ILi96EEEEEELi96ENS_10bfloat16_tEfNS_4arch4Sm80ELb0ELb0ELb0ELb0ELb0ELb0ELb1ELb1EEENS1_21CollectiveEpilogueFwdINS6_IJS8_SA_S9_EEENS6_IJNS7_ILi1EEESI_SI_EEESC_SE_Li128ELb0ELb1ELb1ELb0EEENS1_19SingleTileSchedulerILb0ELb1ELb1ELi128EEEEEEEEEvNT_6ParamsE)
        /*00d4*/ 	.word	0x00000000


	//----- nvinfo : EIATTR_REGCOUNT
	.align		4
.L_46:
        /*00d8*/ 	.byte	0x04, 0x2f
        /*00da*/ 	.short	(.L_48 - .L_47)
	.align		4
.L_47:
        /*00dc*/ 	.word	index@(_ZN7cutlass13device_kernelIN5flash19enable_sm80_to_sm89INS1_16FlashAttnFwdSm80INS1_25CollectiveMainloopFwdSm80ILi4ELi1ELb0EN4cute5tupleIJNS5_1CILi128EEENS7_ILi48EEENS7_ILi96EEEEEELi96ENS_10bfloat16_tEfNS_4arch4Sm80ELb1ELb0ELb1ELb1ELb0ELb1ELb1ELb1EEENS1_21CollectiveEpilogueFwdINS6_IJS8_SA_S9_EEENS6_IJNS7_ILi1EEESI_SI_EEESC_SE_Li128ELb1ELb1ELb1ELb0EEENS1_36VarlenDynamicPersistentTileSchedulerILi128ELi48ELi128ELi128ELb1ELb1ELb0ELb1ELb1ELb1EEEEEEEEEvNT_6ParamsE)
        /*00e0*/ 	.word	0x00000004


	//----- nvinfo : EIATTR_FRAME_SIZE
	.align		4
.L_48:
        /*00e4*/ 	.byte	0x04, 0x11
        /*00e6*/ 	.short	(.L_50 - .L_49)
	.align		4
.L_49:
        /*00e8*/ 	.word	index@(_ZN7cutlass13device_kernelIN5flash19enable_sm80_to_sm89INS1_16FlashAttnFwdSm80INS1_25CollectiveMainloopFwdSm80ILi4ELi1ELb0EN4cute5tupleIJNS5_1CILi128EEENS7_ILi48EEENS7_ILi96EEEEEELi96ENS_10bfloat16_tEfNS_4arch4Sm80ELb1ELb0ELb1ELb1ELb0ELb1ELb1ELb1EEENS1_21CollectiveEpilogueFwdINS6_IJS8_SA_S9_EEENS6_IJNS7_ILi1EEESI_SI_EEESC_SE_Li128ELb1ELb1ELb1ELb0EEENS1_36VarlenDynamicPersistentTileSchedulerILi128ELi48ELi128ELi128ELb1ELb1ELb0ELb1ELb1ELb1EEEEEEEEEvNT_6ParamsE)
        /*00ec*/ 	.word	0x00000000


	//----- nvinfo : EIATTR_REGCOUNT
	.align		4
.L_50:
        /*00f0*/ 	.byte	0x04, 0x2f
        /*00f2*/ 	.short	(.L_52 - .L_51)
	.align		4
.L_51:
        /*00f4*/ 	.word	index@(_ZN7cutlass13device_kernelIN5flash19enable_sm80_to_sm89INS1_16FlashAttnFwdSm80INS1_25CollectiveMainloopFwdSm80ILi4ELi1ELb0EN4cute5tupleIJNS5_1CILi128EEENS7_ILi48EEENS7_ILi96EEEEEELi96ENS_10bfloat16_tEfNS_4arch4Sm80ELb1ELb0ELb1ELb1ELb0ELb0ELb1ELb1EEENS1_21CollectiveEpilogueFwdINS6_IJS8_SA_S9_EEENS6_IJNS7_ILi1EEESI_SI_EEESC_SE_Li128ELb1ELb1ELb1ELb0EEENS1_36VarlenDynamicPersistentTileSchedulerILi128ELi48ELi128ELi128ELb1ELb1ELb0ELb1ELb1ELb1EEEEEEEEEvNT_6ParamsE)
        /*00f8*/ 	.word	0x00000004


	//----- nvinfo : EIATTR_FRAME_SIZE
	.align		4
.L_52:
        /*00fc*/ 	.byte	0x04, 0x11
        /*00fe*/ 	.short	(.L_54 - .L_53)
	.align		4
.L_53:
        /*0100*/ 	.word	index@(_ZN7cutlass13device_kernelIN5flash19enable_sm80_to_sm89INS1_16FlashAttnFwdSm80INS1_25CollectiveMainloopFwdSm80ILi4ELi1ELb0EN4cute5tupleIJNS5_1CILi128EEENS7_ILi48EEENS7_ILi96EEEEEELi96ENS_10bfloat16_tEfNS_4arch4Sm80ELb1ELb0ELb1ELb1ELb0ELb0ELb1ELb1EEENS1_21CollectiveEpilogueFwdINS6_IJS8_SA_S9_EEENS6_IJNS7_ILi1EEESI_SI_EEESC_SE_Li128ELb1ELb1ELb1ELb0EEENS1_36VarlenDynamicPersistentTileSchedulerILi128ELi48ELi128ELi128ELb1ELb1ELb0ELb1ELb1ELb1EEEEEEEEEvNT_6ParamsE)
        /*0104*/ 	.word	0x00000000


	//----- nvinfo : EIATTR_REGCOUNT
	.align		4
.L_54:
        /*0108*/ 	.byte	0x04, 0x2f
        /*010a*/ 	.short	(.L_56 - .L_55)
	.align		4
.L_55:
        /*010c*/ 	.word	index@(_ZN7cutlass13device_kernelIN5flash19enable_sm80_to_sm89INS1_16FlashAttnFwdSm80INS1_25CollectiveMainloopFwdSm80ILi4ELi1ELb0EN4cute5tupleIJNS5_1CILi128EEENS7_ILi64EEENS7_ILi96EEEEEELi96ENS_10bfloat16_tEfNS_4arch4Sm80ELb1ELb0ELb1ELb0ELb0ELb0ELb1ELb1EEENS1_21CollectiveEpilogueFwdINS6_IJS8_SA_S9_EEENS6_IJNS7_ILi1EEESI_SI_EEESC_SE_Li128ELb0ELb1ELb1ELb0EEENS1_30DynamicPersistentTileSchedulerILi128ELi128ELb1ELb1ELb0EEEEEEEEEvNT_6ParamsE)
        /*0110*/ 	.word	0x00000004


	//----- nvinfo : EIATTR_FRAME_SIZE
	.align		4
.L_56:
        /*0114*/ 	.byte	0x04, 0x11
        /*0116*/ 	.short	(.L_58 - .L_57)
	.align		4
.L_57:
        /*0118*/ 	.word	index@(_ZN7cutlass13device_kernelIN5flash19enable_sm80_to_sm89INS1_16FlashAttnFwdSm80INS1_25CollectiveMainloopFwdSm80ILi4ELi1ELb0EN4cute5tupleIJNS5_1CILi128EEENS7_ILi64EEENS7_ILi96EEEEEELi96ENS_10bfloat16_tEfNS_4arch4Sm80ELb1ELb0ELb1ELb0ELb0ELb0ELb1ELb1EEENS1_21CollectiveEpilogueFwdINS6_IJS8_SA_S9_EEENS6_IJNS7_ILi1EEESI_SI_EEESC_SE_Li128ELb0ELb1ELb1ELb0EEENS1_30DynamicPersistentTileSchedulerILi128ELi128ELb1ELb1ELb0EEEEEEEEEvNT_6ParamsE)
        /*011c*/ 	.word	0x00000000


	//----- nvinfo : EIATTR_REGCOUNT
	.align		4
.L_58:
        /*0120*/ 	.byte	0x04, 0x2f
        /*0122*/ 	.short	(.L_60 - .L_59)
	.align		4
.L_59:
        /*0124*/ 	.word	index@(_ZN7cutlass13device_kernelIN5flash19enable_sm80_to_sm89INS1_16FlashAttnFwdSm80INS1_25CollectiveMainloopFwdSm80ILi4ELi1ELb0EN4cute5tupleIJNS5_1CILi128EEENS7_ILi48EEENS7_ILi96EEEEEELi96ENS_10bfloat16_tEfNS_4arch4Sm80ELb0ELb1ELb1ELb1ELb0ELb1ELb1ELb1EEENS1_21CollectiveEpilogueFwdINS6_IJS8_SA_S9_EEENS6_IJNS7_ILi1EEESI_SI_EEESC_SE_Li128ELb1ELb1ELb1ELb0EEENS1_36VarlenDynamicPersistentTileSchedulerILi128ELi48ELi128ELi128ELb1ELb1ELb0ELb1ELb0ELb1EEEEEEEEEvNT_6ParamsE)
        /*0128*/ 	.word	0x00000004


	//----- nvinfo : EIATTR_FRAME_SIZE
	.align		4
.L_60:
        /*012c*/ 	.byte	0x04, 0x11
        /*012e*/ 	.short	(.L_62 - .L_61)
	.align		4
.L_61:
        /*0130*/ 	.word	index@(_ZN7cutlass13device_kernelIN5flash19enable_sm80_to_sm89INS1_16FlashAttnFwdSm80INS1_25CollectiveMainloopFwdSm80ILi4ELi1ELb0EN4cute5tupleIJNS5_1CILi128EEENS7_ILi48EEENS7_ILi96EEEEEELi96ENS_10bfloat16_tEfNS_4arch4Sm80ELb0ELb1ELb1ELb1ELb0ELb1ELb1ELb1EEENS1_21CollectiveEpilogueFwdINS6_IJS8_SA_S9_EEENS6_IJNS7_ILi1EEESI_SI_EEESC_SE_Li128ELb1ELb1ELb1ELb0EEENS1_36VarlenDynamicPersistentTileSchedulerILi128ELi48ELi128ELi128ELb1ELb1ELb0ELb1ELb0ELb1EEEEEEEEEvNT_6ParamsE)
        /*0134*/ 	.word	0x00000000


	//----- nvinfo : EIATTR_REGCOUNT
	.align		4
.L_62:
        /*0138*/ 	.byte	0x04, 0x2f
        /*013a*/ 	.short	(.L_64 - .L_63)
	.align		4
.L_63:
        /*013c*/ 	.word	index@(_ZN7cutlass13device_kernelIN5flash19enable_sm80_to_sm89INS1_16FlashAttnFwdSm80INS1_25CollectiveMainloopFwdSm80ILi4ELi1ELb0EN4cute5tupleIJNS5_1CILi128EEENS7_ILi48EEENS7_ILi96EEEEEELi96ENS_10bfloat16_tEfNS_4arch4Sm80ELb0ELb1ELb1ELb1ELb0ELb0ELb1ELb1EEENS1_21CollectiveEpilogueFwdINS6_IJS8_SA_S9_EEENS6_IJNS7_ILi1EEESI_SI_EEESC_SE_Li128ELb1ELb1ELb1ELb0EEENS1_36VarlenDynamicPersistentTileSchedulerILi128ELi48ELi128ELi128ELb1ELb1ELb0ELb1ELb0ELb1EEEEEEEEEvNT_6ParamsE)
        /*0140*/ 	.word	0x00000004


	//----- nvinfo : EIATTR_FRAME_SIZE
	.align		4
.L_64:
        /*0144*/ 	.byte	0x04, 0x11
        /*0146*/ 	.short	(.L_66 - .L_65)
	.align		4
.L_65:
        /*0148*/ 	.word	index@(_ZN7cutlass13device_kernelIN5flash19enable_sm80_to_sm89INS1_16FlashAttnFwdSm80INS1_25CollectiveMainloopFwdSm80ILi4ELi1ELb0EN4cute5tupleIJNS5_1CILi128EEENS7_ILi48EEENS7_ILi96EEEEEELi96ENS_10bfloat16_tEfNS_4arch4Sm80ELb0ELb1ELb1ELb1ELb0ELb0ELb1ELb1EEENS1_21CollectiveEpilogueFwdINS6_IJS8_SA_S9_EEENS6_IJNS7_ILi1EEESI_SI_EEESC_SE_Li128ELb1ELb1ELb1ELb0EEENS1_36VarlenDynamicPersistentTileSchedulerILi128ELi48ELi128ELi128ELb1ELb1ELb0ELb1ELb0ELb1EEEEEEEEEvNT_6ParamsE)
        /*014c*/ 	.word	0x00000000


	//----- nvinfo : EIATTR_REGCOUNT
	.align		4
.L_66:
        /*0150*/ 	.byte	0x04, 0x2f
        /*0152*/ 	.short	(.L_68 - .L_67)
	.align		4
.L_67:
        /*0154*/ 	.word	index@(_ZN7cutlass13device_kernelIN5flash19enable_sm80_to_sm89INS1_16FlashAttnFwdSm80INS1_25CollectiveMainloopFwdSm80ILi4ELi1ELb0EN4cute5tupleIJNS5_1CILi128EEENS7_ILi48EEENS7_ILi96EEEEEELi96ENS_10bfloat16_tEfNS_4arch4Sm80ELb0ELb1ELb1ELb0ELb0ELb0ELb1ELb1EEENS1_21CollectiveEpilogueFwdINS6_IJS8_SA_S9_EEENS6_IJNS7_ILi1EEESI_SI_EEESC_SE_Li128ELb0ELb1ELb1ELb0EEENS1_19SingleTileSchedulerILb0ELb1ELb1ELi128EEEEEEEEEvNT_6ParamsE)
        /*0158*/ 	.word	0x00000004


	//----- nvinfo : EIATTR_FRAME_SIZE
	.align		4
.L_68:
        /*015c*/ 	.byte	0x04, 0x11
        /*015e*/ 	.short	(.L_70 - .L_69)
	.align		4
.L_69:
        /*0160*/ 	.word	index@(_ZN7cutlass13device_kernelIN5flash19enable_sm80_to_sm89INS1_16FlashAttnFwdSm80INS1_25CollectiveMainloopFwdSm80ILi4ELi1ELb0EN4cute5tupleIJNS5_1CILi128EEENS7_ILi48EEENS7_ILi96EEEEEELi96ENS_10bfloat16_tEfNS_4arch4Sm80ELb0ELb1ELb1ELb0ELb0ELb0ELb1ELb1EEENS1_21CollectiveEpilogueFwdINS6_IJS8_SA_S9_EEENS6_IJNS7_ILi1EEESI_SI_EEESC_SE_Li128ELb0ELb1ELb1ELb0EEENS1_19SingleTileSchedulerILb0ELb1ELb1ELi128EEEEEEEEEvNT_6ParamsE)
        /*0164*/ 	.word	0x00000000


	//----- nvinfo : EIATTR_REGCOUNT
	.align		4
.L_70:
        /*0168*/ 	.byte	0x04, 0x2f
        /*016a*/ 	.short	(.L_72 - .L_71)
	.align		4
.L_71:
        /*016c*/ 	.word	index@(_ZN7cutlass13device_kernelIN5flash19enable_sm80_to_sm89INS1_16FlashAttnFwdSm80INS1_25CollectiveMainloopFwdSm80ILi4ELi1ELb0EN4cute5tupleIJNS5_1CILi128EEENS7_ILi48EEENS7_ILi96EEEEEELi96ENS_10bfloat16_tEfNS_4arch4Sm80ELb0ELb0ELb1ELb1ELb0ELb1ELb1ELb1EEENS1_21CollectiveEpilogueFwdINS6_IJS8_SA_S9_EEENS6_IJNS7_ILi1EEESI_SI_EEESC_SE_Li128ELb1ELb1ELb1ELb0EEENS1_36VarlenDynamicPersistentTileSchedulerILi128ELi48ELi128ELi128ELb1ELb1ELb0ELb0ELb1ELb1EEEEEEEEEvNT_6ParamsE)
        /*0170*/ 	.word	0x00000004


	//----- nvinfo : EIATTR_FRAME_SIZE
	.align		4
.L_72:
        /*0174*/ 	.byte	0x04, 0x11
        /*0176*/ 	.short	(.L_74 - .L_73)
	.align		4
.L_73:
        /*0178*/ 	.word	index@(_ZN7cutlass13device_kernelIN5flash19enable_sm80_to_sm89INS1_16FlashAttnFwdSm80INS1_25CollectiveMainloopFwdSm80ILi4ELi1ELb0EN4cute5tupleIJNS5_1CILi128EEENS7_ILi48EEENS7_ILi96EEEEEELi96ENS_10bfloat16_tEfNS_4arch4Sm80ELb0ELb0ELb1ELb1ELb0ELb1ELb1ELb1EEENS1_21CollectiveEpilogueFwdINS6_IJS8_SA_S9_EEENS6_IJNS7_ILi1EEESI_SI_EEESC_SE_Li128ELb1ELb1ELb1ELb0EEENS1_36VarlenDynamicPersistentTileSchedulerILi128ELi48ELi128ELi128ELb1ELb1ELb0ELb0ELb1ELb1EEEEEEEEEvNT_6ParamsE)
        /*017c*/ 	.word	0x00000000


	//----- nvinfo : EIATTR_REGCOUNT
	.align		4
.L_74:
        /*0180*/ 	.byte	0x04, 0x2f
        /*0182*/ 	.short	(.L_76 - .L_75)
	.align		4
.L_75:
        /*0184*/ 	.word	index@(_ZN7cutlass13device_kernelIN5flash19enable_sm80_to_sm89INS1_16FlashAttnFwdSm80INS1_25CollectiveMainloopFwdSm80ILi4ELi1ELb0EN4cute5tupleIJNS5_1CILi128EEENS7_ILi48EEENS7_ILi96EEEEEELi96ENS_10bfloat16_tEfNS_4arch4Sm80ELb0ELb0ELb1ELb1ELb0ELb0ELb1ELb1EEENS1_21CollectiveEpilogueFwdINS6_IJS8_SA_S9_EEENS6_IJNS7_ILi1EEESI_SI_EEESC_SE_Li128ELb1ELb1ELb1ELb0EEENS1_36VarlenDynamicPersistentTileSchedulerILi128ELi48ELi128ELi128ELb1ELb1ELb0ELb0ELb1ELb1EEEEEEEEEvNT_6ParamsE)
        /*0188*/ 	.word	0x00000004


	//----- nvinfo : EIATTR_FRAME_SIZE
	.align		4
.L_76:
        /*018c*/ 	.byte	0x04, 0x11
        /*018e*/ 	.short	(.L_78 - .L_77)
	.align		4
.L_77:
        /*0190*/ 	.word	index@(_ZN7cutlass13device_kernelIN5flash19enable_sm80_to_sm89INS1_16FlashAttnFwdSm80INS1_25CollectiveMainloopFwdSm80ILi4ELi1ELb0EN4cute5tupleIJNS5_1CILi128EEENS7_ILi48EEENS7_ILi96EEEEEELi96ENS_10bfloat16_tEfNS_4arch4Sm80ELb0ELb0ELb1ELb1ELb0ELb0ELb1ELb1EEENS1_21CollectiveEpilogueFwdINS6_IJS8_SA_S9_EEENS6_IJNS7_ILi1EEESI_SI_EEESC_SE_Li128ELb1ELb1ELb1ELb0EEENS1_36VarlenDynamicPersistentTileSchedulerILi128ELi48ELi128ELi128ELb1ELb1ELb0ELb0ELb1ELb1EEEEEEEEEvNT_6ParamsE)
        /*0194*/ 	.word	0x00000000


	//----- nvinfo : EIATTR_REGCOUNT
	.align		4
.L_78:
        /*0198*/ 	.byte	0x04, 0x2f
        /*019a*/ 	.short	(.L_80 - .L_79)
	.align		4
.L_79:
        /*019c*/ 	.word	index@(_ZN7cutlass13device_kernelIN5flash19enable_sm80_to_sm89INS1_16FlashAttnFwdSm80INS1_25CollectiveMainloopFwdSm80ILi4ELi1ELb0EN4cute5tupleIJNS5_1CILi128EEENS7_ILi64EEENS7_ILi96EEEEEELi96ENS_10bfloat16_tEfNS_4arch4Sm80ELb0ELb0ELb1ELb0ELb0ELb0ELb1ELb1EEENS1_21CollectiveEpilogueFwdINS6_IJS8_SA_S9_EEENS6_IJNS7_ILi1EEESI_SI_EEESC_SE_Li128ELb0ELb1ELb1ELb0EEENS1_19SingleTileSchedulerILb0ELb1ELb1ELi128EEEEEEEEEvNT_6ParamsE)
        /*01a0*/ 	.word	0x00000004


	//----- nvinfo : EIATTR_FRAME_SIZE
	.align		4
.L_80:
        /*01a4*/ 	.byte	0x04, 0x11
        /*01a6*/ 	.short	(.L_82 - .L_81)
	.align		4
.L_81:
        /*01a8*/ 	.word	index@(_ZN7cutlass13device_kernelIN5flash19enable_sm80_to_sm89INS1_16FlashAttnFwdSm80INS1_25CollectiveMainloopFwdSm80ILi4ELi1ELb0EN4cute5tupleIJNS5_1CILi128EEENS7_ILi64EEENS7_ILi96EEEEEELi96ENS_10bfloat16_tEfNS_4arch4Sm80ELb0ELb0ELb1ELb0ELb0ELb0ELb1ELb1EEENS1_21CollectiveEpilogueFwdINS6_IJS8_SA_S9_EEENS6_IJNS7_ILi1EEESI_SI_EEESC_SE_Li128ELb0ELb1ELb1ELb0EEENS1_19SingleTileSchedulerILb0ELb1ELb1ELi128EEEEEEEEEvNT_6ParamsE)
        /*01ac*/ 	.word	0x00000000


	//----- nvinfo : EIATTR_MIN_STACK_SIZE
	.align		4
.L_82:
        /*01b0*/ 	.byte	0x04, 0x12
        /*01b2*/ 	.short	(.L_84 - .L_83)
	.align		4
.L_83:
        /*01b4*/ 	.word	index@(_ZN7cutlass13device_kernelIN5flash19enable_sm80_to_sm89INS1_16FlashAttnFwdSm80INS1_25CollectiveMainloopFwdSm80ILi4ELi1ELb0EN4cute5tupleIJNS5_1CILi128EEENS7_ILi64EEENS7_ILi96EEEEEELi96ENS_10bfloat16_tEfNS_4arch4Sm80ELb0ELb0ELb1ELb0ELb0ELb0ELb1ELb1EEENS1_21CollectiveEpilogueFwdINS6_IJS8_SA_S9_EEENS6_IJNS7_ILi1EEESI_SI_EEESC_SE_Li128ELb0ELb1ELb1ELb0EEENS1_19SingleTileSchedulerILb0ELb1ELb1ELi128EEEEEEEEEvNT_6ParamsE)
        /*01b8*/ 	.word	0x00000000


	//----- nvinfo : EIATTR_MIN_STACK_SIZE
	.align		4
.L_84:
        /*01bc*/ 	.byte	0x04, 0x12
        /*01be*/ 	.short	(.L_86 - .L_85)
	.align		4
.L_85:
        /*01c0*/ 	.word	index@(_ZN7cutlass13device_kernelIN5flash19enable_sm80_to_sm89INS1_16FlashAttnFwdSm80INS1_25CollectiveMainloopFwdSm80ILi4ELi1ELb0EN4cute5tupleIJNS5_1CILi128EEENS7_ILi48EEENS7_ILi96EEEEEELi96ENS_10bfloat16_tEfNS_4arch4Sm80ELb0ELb0ELb1ELb1ELb0ELb0ELb1ELb1EEENS1_21CollectiveEpilogueFwdINS6_IJS8_SA_S9_EEENS6_IJNS7_ILi1EEESI_SI_EEESC_SE_Li128ELb1ELb1ELb1ELb0EEENS1_36VarlenDynamicPersistentTileSchedulerILi128ELi48ELi128ELi128ELb1ELb1ELb0ELb0ELb1ELb1EEEEEEEEEvNT_6ParamsE)
        /*01c4*/ 	.word	0x00000000


	//----- nvinfo : EIATTR_MIN_STACK_SIZE
	.align		4
.L_86:
        /*01c8*/ 	.byte	0x04, 0x12
        /*01ca*/ 	.short	(.L_88 - .L_87)
	.align		4
.L_87:
        /*01cc*/ 	.word	index@(_ZN7cutlass13device_kernelIN5flash19enable_sm80_to_sm89INS1_16FlashAttnFwdSm80INS1_25CollectiveMainloopFwdSm80ILi4ELi1ELb0EN4cute5tupleIJNS5_1CILi128EEENS7_ILi48EEENS7_ILi96EEEEEELi96ENS_10bfloat16_tEfNS_4arch4Sm80ELb0ELb0ELb1ELb1ELb0ELb1ELb1ELb1EEENS1_21CollectiveEpilogueFwdINS6_IJS8_SA_S9_EEENS6_IJNS7_ILi1EEESI_SI_EEESC_SE_Li128ELb1ELb1ELb1ELb0EEENS1_36VarlenDynamicPersistentTileSchedulerILi128ELi48ELi128ELi128ELb1ELb1ELb0ELb0ELb1ELb1EEEEEEEEEvNT_6ParamsE)
        /*01d0*/ 	.word	0x00000000


	//----- nvinfo : EIATTR_MIN_STACK_SIZE
	.align		4
.L_88:
        /*01d4*/ 	.byte	0x04, 0x12
        /*01d6*/ 	.short	(.L_90 - .L_89)
	.align		4
.L_89:
        /*01d8*/ 	.word	index@(_ZN7cutlass13device_kernelIN5flash19enable_sm80_to_sm89INS1_16FlashAttnFwdSm80INS1_25CollectiveMainloopFwdSm80ILi4ELi1ELb0EN4cute5tupleIJNS5_1CILi128EEENS7_ILi48EEENS7_ILi96EEEEEELi96ENS_10bfloat16_tEfNS_4arch4Sm80ELb0ELb1ELb1ELb0ELb0ELb0ELb1ELb1EEENS1_21CollectiveEpilogueFwdINS6_IJS8_SA_S9_EEENS6_IJNS7_ILi1EEESI_SI_EEESC_SE_Li128ELb0ELb1ELb1ELb0EEENS1_19SingleTileSchedulerILb0ELb1ELb1ELi128EEEEEEEEEvNT_6ParamsE)
        /*01dc*/ 	.word	0x00000000


	//----- nvinfo : EIATTR_MIN_STACK_SIZE
	.align		4
.L_90:
        /*01e0*/ 	.byte	0x04, 0x12
        /*01e2*/ 	.short	(.L_92 - .L_91)
	.align		4
.L_91:
        /*01e4*/ 	.word	index@(_ZN7cutlass13device_kernelIN5flash19enable_sm80_to_sm89INS1_16FlashAttnFwdSm80INS1_25CollectiveMainloopFwdSm80ILi4ELi1ELb0EN4cute5tupleIJNS5_1CILi128EEENS7_ILi48EEENS7_ILi96EEEEEELi96ENS_10bfloat16_tEfNS_4arch4Sm80ELb0ELb1ELb1ELb1ELb0ELb0ELb1ELb1EEENS1_21CollectiveEpilogueFwdINS6_IJS8_SA_S9_EEENS6_IJNS7_ILi1EEESI_SI_EEESC_SE_Li128ELb1ELb1ELb1ELb0EEENS1_36VarlenDynamicPersistentTileSchedulerILi128ELi48ELi128ELi128ELb1ELb1ELb0ELb1ELb0ELb1EEEEEEEEEvNT_6ParamsE)
        /*01e8*/ 	.word	0x00000000


	//----- nvinfo : EIATTR_MIN_STACK_SIZE
	.align		4
.L_92:
        /*01ec*/ 	.byte	0x04, 0x12
        /*01ee*/ 	.short	(.L_94 - .L_93)
	.align		4
.L_93:
        /*01f0*/ 	.word	index@(_ZN7cutlass13device_kernelIN5flash19enable_sm80_to_sm89INS1_16FlashAttnFwdSm80INS1_25CollectiveMainloopFwdSm80ILi4ELi1ELb0EN4cute5tupleIJNS5_1CILi128EEENS7_ILi48EEENS7_ILi96EEEEEELi96ENS_10bfloat16_tEfNS_4arch4Sm80ELb0ELb1ELb1ELb1ELb0ELb1ELb1ELb1EEENS1_21CollectiveEpilogueFwdINS6_IJS8_SA_S9_EEENS6_IJNS7_ILi1EEESI_SI_EEESC_SE_Li128ELb1ELb1ELb1ELb0EEENS1_36VarlenDynamicPersistentTileSchedulerILi128ELi48ELi128ELi128ELb1ELb1ELb0ELb1ELb0ELb1EEEEEEEEEvNT_6ParamsE)
        /*01f4*/ 	.word	0x00000000


	//----- nvinfo : EIATTR_MIN_STACK_SIZE
	.align		4
.L_94:
        /*01f8*/ 	.byte	0x04, 0x12
        /*01fa*/ 	.short	(.L_96 - .L_95)
	.align		4
.L_95:
        /*01fc*/ 	.word	index@(_ZN7cutlass13device_kernelIN5flash19enable_sm80_to_sm89INS1_16FlashAttnFwdSm80INS1_25CollectiveMainloopFwdSm80ILi4ELi1ELb0EN4cute5tupleIJNS5_1CILi128EEENS7_ILi64EEENS7_ILi96EEEEEELi96ENS_10bfloat16_tEfNS_4arch4Sm80ELb1ELb0ELb1ELb0ELb0ELb0ELb1ELb1EEENS1_21CollectiveEpilogueFwdINS6_IJS8_SA_S9_EEENS6_IJNS7_ILi1EEESI_SI_EEESC_SE_Li128ELb0ELb1ELb1ELb0EEENS1_30DynamicPersistentTileSchedulerILi128ELi128ELb1ELb1ELb0EEEEEEEEEvNT_6ParamsE)
        /*0200*/ 	.word	0x00000000


	//----- nvinfo : EIATTR_MIN_STACK_SIZE
	.align		4
.L_96:
        /*0204*/ 	.byte	0x04, 0x12
        /*0206*/ 	.short	(.L_98 - .L_97)
	.align		4
.L_97:
        /*0208*/ 	.word	index@(_ZN7cutlass13device_kernelIN5flash19enable_sm80_to_sm89INS1_16FlashAttnFwdSm80INS1_25CollectiveMainloopFwdSm80ILi4ELi1ELb0EN4cute5tupleIJNS5_1CILi128EEENS7_ILi48EEENS7_ILi96EEEEEELi96ENS_10bfloat16_tEfNS_4arch4Sm80ELb1ELb0ELb1ELb1ELb0ELb0ELb1ELb1EEENS1_21CollectiveEpilogueFwdINS6_IJS8_SA_S9_EEENS6_IJNS7_ILi1EEESI_SI_EEESC_SE_Li128ELb1ELb1ELb1ELb0EEENS1_36VarlenDynamicPersistentTileSchedulerILi128ELi48ELi128ELi128ELb1ELb1ELb0ELb1ELb1ELb1EEEEEEEEEvNT_6ParamsE)
        /*020c*/ 	.word	0x00000000


	//----- nvinfo : EIATTR_MIN_STACK_SIZE
	.align		4
.L_98:
        /*0210*/ 	.byte	0x04, 0x12
        /*0212*/ 	.short	(.L_100 - .L_99)
	.align		4
.L_99:
        /*0214*/ 	.word	index@(_ZN7cutlass13device_kernelIN5flash19enable_sm80_to_sm89INS1_16FlashAttnFwdSm80INS1_25CollectiveMainloopFwdSm80ILi4ELi1ELb0EN4cute5tupleIJNS5_1CILi128EEENS7_ILi48EEENS7_ILi96EEEEEELi96ENS_10bfloat16_tEfNS_4arch4Sm80ELb1ELb0ELb1ELb1ELb0ELb1ELb1ELb1EEENS1_21CollectiveEpilogueFwdINS6_IJS8_SA_S9_EEENS6_IJNS7_ILi1EEESI_SI_EEESC_SE_Li128ELb1ELb1ELb1ELb0EEENS1_36VarlenDynamicPersistentTileSchedulerILi128ELi48ELi128ELi128ELb1ELb1ELb0ELb1ELb1ELb1EEEEEEEEEvNT_6ParamsE)
        /*0218*/ 	.word	0x00000000


	//----- nvinfo : EIATTR_MIN_STACK_SIZE
	.align		4
.L_100:
        /*021c*/ 	.byte	0x04, 0x12
        /*021e*/ 	.short	(.L_102 - .L_101)
	.align		4
.L_101:
        /*0220*/ 	.word	index@(_ZN7cutlass13device_kernelIN5flash19enable_sm80_to_sm89INS1_16FlashAttnFwdSm80INS1_25CollectiveMainloopFwdSm80ILi4ELi1ELb0EN4cute5tupleIJNS5_1CILi128EEENS7_ILi64EEENS7_ILi96EEEEEELi96ENS_10bfloat16_tEfNS_4arch4Sm80ELb0ELb0ELb0ELb0ELb0ELb0ELb1ELb1EEENS1_21CollectiveEpilogueFwdINS6_IJS8_SA_S9_EEENS6_IJNS7_ILi1EEESI_SI_EEESC_SE_Li128ELb0ELb1ELb1ELb0EEENS1_19SingleTileSchedulerILb0ELb1ELb1ELi128EEEEEEEEEvNT_6ParamsE)
        /*0224*/ 	.word	0x00000000


	//----- nvinfo : EIATTR_MIN_STACK_SIZE
	.align		4
.L_102:
        /*0228*/ 	.byte	0x04, 0x12
        /*022a*/ 	.short	(.L_104 - .L_103)
	.align		4
.L_103:
        /*022c*/ 	.word	index@(_ZN7cutlass13device_kernelIN5flash19enable_sm80_to_sm89INS1_16FlashAttnFwdSm80INS1_25CollectiveMainloopFwdSm80ILi4ELi1ELb0EN4cute5tupleIJNS5_1CILi128EEENS7_ILi48EEENS7_ILi96EEEEEELi96ENS_10bfloat16_tEfNS_4arch4Sm80ELb0ELb0ELb0ELb1ELb0ELb0ELb1ELb1EEENS1_21CollectiveEpilogueFwdINS6_IJS8_SA_S9_EEENS6_IJNS7_ILi1EEESI_SI_EEESC_SE_Li128ELb1ELb1ELb1ELb0EEENS1_36VarlenDynamicPersistentTileSchedulerILi128ELi48ELi128ELi128ELb1ELb1ELb0ELb0ELb1ELb1EEEEEEEEEvNT_6ParamsE)
        /*0230*/ 	.word	0x00000000


	//----- nvinfo : EIATTR_MIN_STACK_SIZE
	.align		4
.L_104:
        /*0234*/ 	.byte	0x04, 0x12
        /*0236*/ 	.short	(.L_106 - .L_105)
	.align		4
.L_105:
        /*0238*/ 	.word	index@(_ZN7cutlass13device_kernelIN5flash19enable_sm80_to_sm89INS1_16FlashAttnFwdSm80INS1_25CollectiveMainloopFwdSm80ILi4ELi1ELb0EN4cute5tupleIJNS5_1CILi128EEENS7_ILi48EEENS7_ILi96EEEEEELi96ENS_10bfloat16_tEfNS_4arch4Sm80ELb0ELb0ELb0ELb1ELb0ELb1ELb1ELb1EEENS1_21CollectiveEpilogueFwdINS6_IJS8_SA_S9_EEENS6_IJNS7_ILi1EEESI_SI_EEESC_SE_Li128ELb1ELb1ELb1ELb0EEENS1_36VarlenDynamicPersistentTileSchedulerILi128ELi48ELi128ELi128ELb1ELb1ELb0ELb0ELb1ELb1EEEEEEEEEvNT_6ParamsE)
        /*023c*/ 	.word	0x00000000


	//----- nvinfo : EIATTR_MIN_STACK_SIZE
	.align		4
.L_106:
        /*0240*/ 	.byte	0x04, 0x12
        /*0242*/ 	.short	(.L_108 - .L_107)
	.align		4
.L_107:
        /*0244*/ 	.word	index@(_ZN7cutlass13device_kernelIN5flash19enable_sm80_to_sm89INS1_16FlashAttnFwdSm80INS1_25CollectiveMainloopFwdSm80ILi4ELi1ELb0EN4cute5tupleIJNS5_1CILi128EEENS7_ILi48EEENS7_ILi96EEEEEELi96ENS_10bfloat16_tEfNS_4arch4Sm80ELb0ELb1ELb0ELb0ELb0ELb0ELb1ELb1EEENS1_21CollectiveEpilogueFwdINS6_IJS8_SA_S9_EEENS6_IJNS7_ILi1EEESI_SI_EEESC_SE_Li128ELb0ELb1ELb1ELb0EEENS1_19SingleTileSchedulerILb0ELb1ELb1ELi128EEEEEEEEEvNT_6ParamsE)
        /*0248*/ 	.word	0x00000000


	//----- nvinfo : EIATTR_MIN_STACK_SIZE
	.align		4
.L_108:
        /*024c*/ 	.byte	0x04, 0x12
        /*024e*/ 	.short	(.L_110 - .L_109)
	.align		4
.L_109:
        /*0250*/ 	.word	index@(_ZN7cutlass13device_kernelIN5flash19enable_sm80_to_sm89INS1_16FlashAttnFwdSm80INS1_25CollectiveMainloopFwdSm80ILi4ELi1ELb0EN4cute5tupleIJNS5_1CILi128EEENS7_ILi48EEENS7_ILi96EEEEEELi96ENS_10bfloat16_tEfNS_4arch4Sm80ELb0ELb1ELb0ELb1ELb0ELb0ELb1ELb1EEENS1_21CollectiveEpilogueFwdINS6_IJS8_SA_S9_EEENS6_IJNS7_ILi1EEESI_SI_EEESC_SE_Li128ELb1ELb1ELb1ELb0EEENS1_36VarlenDynamicPersistentTileSchedulerILi128ELi48ELi128ELi128ELb1ELb1ELb0ELb1ELb0ELb1EEEEEEEEEvNT_6ParamsE)
        /*0254*/ 	.word	0x00000000


	//----- nvinfo : EIATTR_MIN_STACK_SIZE
	.align		4
.L_110:
        /*0258*/ 	.byte	0x04, 0x12
        /*025a*/ 	.short	(.L_112 - .L_111)
	.align		4
.L_111:
        /*025c*/ 	.word	index@(_ZN7cutlass13device_kernelIN5flash19enable_sm80_to_sm89INS1_16FlashAttnFwdSm80INS1_25CollectiveMainloopFwdSm80ILi4ELi1ELb0EN4cute5tupleIJNS5_1CILi128EEENS7_ILi48EEENS7_ILi96EEEEEELi96ENS_10bfloat16_tEfNS_4arch4Sm80ELb0ELb1ELb0ELb1ELb0ELb1ELb1ELb1EEENS1_21CollectiveEpilogueFwdINS6_IJS8_SA_S9_EEENS6_IJNS7_ILi1EEESI_SI_EEESC_SE_Li128ELb1ELb1ELb1ELb0EEENS1_36VarlenDynamicPersistentTileSchedulerILi128ELi48ELi128ELi128ELb1ELb1ELb0ELb1ELb0ELb1EEEEEEEEEvNT_6ParamsE)
        /*0260*/ 	.word	0x00000000


	//----- nvinfo : EIATTR_MIN_STACK_SIZE
	.align		4
.L_112:
        /*0264*/ 	.byte	0x04, 0x12
        /*0266*/ 	.short	(.L_114 - .L_113)
	.align		4
.L_113:
        /*0268*/ 	.word	index@(_ZN7cutlass13device_kernelIN5flash19enable_sm80_to_sm89INS1_16FlashAttnFwdSm80INS1_25CollectiveMainloopFwdSm80ILi4ELi1ELb0EN4cute5tupleIJNS5_1CILi128EEENS7_ILi64EEENS7_ILi96EEEEEELi96ENS_10bfloat16_tEfNS_4arch4Sm80ELb1ELb0ELb0ELb0ELb0ELb0ELb1ELb1EEENS1_21CollectiveEpilogueFwdINS6_IJS8_SA_S9_EEENS6_IJNS7_ILi1EEESI_SI_EEESC_SE_Li128ELb0ELb1ELb1ELb0EEENS1_30DynamicPersistentTileSchedulerILi128ELi128ELb1ELb1ELb0EEEEEEEEEvNT_6ParamsE)
        /*026c*/ 	.word	0x00000000


	//----- nvinfo : EIATTR_MIN_STACK_SIZE
	.align		4
.L_114:
        /*0270*/ 	.byte	0x04, 0x12
        /*0272*/ 	.short	(.L_116 - .L_115)
	.align		4
.L_115:
        /*0274*/ 	.word	index@(_ZN7cutlass13device_kernelIN5flash19enable_sm80_to_sm89INS1_16FlashAttnFwdSm80INS1_25CollectiveMainloopFwdSm80ILi4ELi1ELb0EN4cute5tupleIJNS5_1CILi128EEENS7_ILi48EEENS7_ILi96EEEEEELi96ENS_10bfloat16_tEfNS_4arch4Sm80ELb1ELb0ELb0ELb1ELb0ELb0ELb1ELb1EEENS1_21CollectiveEpilogueFwdINS6_IJS8_SA_S9_EEENS6_IJNS7_ILi1EEESI_SI_EEESC_SE_Li128ELb1ELb1ELb1ELb0EEENS1_36VarlenDynamicPersistentTileSchedulerILi128ELi48ELi128ELi128ELb1ELb1ELb0ELb1ELb1ELb1EEEEEEEEEvNT_6ParamsE)
        /*0278*/ 	.word	0x00000000


	//----- nvinfo : EIATTR_MIN_STACK_SIZE
	.align		4
.L_116:
        /*027c*/ 	.byte	0x04, 0x12
        /*027e*/ 	.short	(.L_118 - .L_117)
	.align		4
.L_117:
        /*0280*/ 	.word	index@(_ZN7cutlass13device_kernelIN5flash19enable_sm80_to_sm89INS1_16FlashAttnFwdSm80INS1_25CollectiveMainloopFwdSm80ILi4ELi1ELb0EN4cute5tupleIJNS5_1CILi128EEENS7_ILi48EEENS7_ILi96EEEEEELi96ENS_10bfloat16_tEfNS_4arch4Sm80ELb1ELb0ELb0ELb1ELb0ELb1ELb1ELb1EEENS1_21CollectiveEpilogueFwdINS6_IJS8_SA_S9_EEENS6_IJNS7_ILi1EEESI_SI_EEESC_SE_Li128ELb1ELb1ELb1ELb0EEENS1_36VarlenDynamicPersistentTileSchedulerILi128ELi48ELi128ELi128ELb1ELb1ELb0ELb1ELb1ELb1EEEEEEEEEvNT_6ParamsE)
        /*0284*/ 	.word	0x00000000
.L_118:


//--------------------- .nv.compat                --------------------------
	.section	.nv.compat,"",@"SHT_CUDA_COMPAT_INFO"
	.align	4
        /*0000*/ 	.byte	0x02, 0x09, 0x01, 0x00, 0x02, 0x02, 0x01, 0x00, 0x02, 0x05, 0x05, 0x00, 0x03, 0x07, 0x01, 0x01
        /*0010*/ 	.byte	0x02, 0x03, 0x00, 0x00, 0x02, 0x06, 0x01, 0x00, 0x04, 0x0b, 0x08, 0x00, 0x00, 0x00, 0x00, 0x00
        /*0020*/ 	.byte	0x00, 0x00, 0x00, 0x00


//--------------------- .nv.info._ZN7cutlass13device_kernelIN5flash19enable_sm80_to_sm89INS1_16FlashAttnFwdSm80INS1_25CollectiveMainloopFwdSm80ILi4ELi1ELb0EN4cute5tupleIJNS5_1CILi128EEENS7_ILi64EEENS7_ILi96EEEEEELi96ENS_10bfloat16_tEfNS_4arch4Sm80ELb0ELb0ELb1ELb0ELb0ELb0ELb1ELb1EEENS1_21CollectiveEpilogueFwdINS6_IJS8_SA_S9_EEENS6_IJNS7_ILi1EEESI_SI_EEESC_SE_Li128ELb0ELb1ELb1ELb0EEENS1_19SingleTileSchedulerILb0ELb1ELb1ELi128EEEEEEEEEvNT_6ParamsE --------------------------
	.section	.nv.info._ZN7cutlass13device_kernelIN5flash19enable_sm80_to_sm89INS1_16FlashAttnFwdSm80INS1_25CollectiveMainloopFwdSm80ILi4ELi1ELb0EN4cute5tupleIJNS5_1CILi128EEENS7_ILi64EEENS7_ILi96EEEEEELi96ENS_10bfloat16_tEfNS_4arch4Sm80ELb0ELb0ELb1ELb0ELb0ELb0ELb1ELb1EEENS1_21CollectiveEpilogueFwdINS6_IJS8_SA_S9_EEENS6_IJNS7_ILi1EEESI_SI_EEESC_SE_Li128ELb0ELb1ELb1ELb0EEENS1_19SingleTileSchedulerILb0ELb1ELb1ELi128EEEEEEEEEvNT_6ParamsE,"",@"SHT_CUDA_INFO"
	.sectionflags	@""
	.align	4


	//----- nvinfo : EIATTR_CUDA_API_VERSION
	.align		4
        /*0000*/ 	.byte	0x04, 0x37
        /*0002*/ 	.short	(.L_120 - .L_119)
.L_119:
        /*0004*/ 	.word	0x00000082


	//----- nvinfo : EIATTR_KPARAM_INFO
	.align		4
.L_120:
        /*0008*/ 	.byte	0x04, 0x17
        /*000a*/ 	.short	(.L_122 - .L_121)
.L_121:
        /*000c*/ 	.word	0x00000000
        /*0010*/ 	.short	0x0000
        /*0012*/ 	.short	0x0000
        /*0014*/ 	.byte	0x00, 0xf0, 0x61, 0x10


	//----- nvinfo : EIATTR_SPARSE_MMA_MASK
	.align		4
.L_122:
        /*0018*/ 	.byte	0x03, 0x50
        /*001a*/ 	.short	0x0000


	//----- nvinfo : EIATTR_MAXREG_COUNT
	.align		4
        /*001c*/ 	.byte	0x03, 0x1b
        /*001e*/ 	.short	0x00ff


	//----- nvinfo : EIATTR_MERCURY_ISA_VERSION
	.align		4
        /*0020*/ 	.byte	0x03, 0x5f
        /*0022*/ 	.short	0x0101


	//----- nvinfo : EIATTR_EXIT_INSTR_OFFSETS
	.align		4
        /*0024*/ 	.byte	0x04, 0x1c
        /*0026*/ 	.short	(.L_124 - .L_123)


	//   ....[0]....
.L_123:
        /*0028*/ 	.word	0x00000010


	//----- nvinfo : EIATTR_MAX_THREADS
	.align		4
.L_124:
        /*002c*/ 	.byte	0x04, 0x05
        /*002e*/ 	.short	(.L_126 - .L_125)
.L_125:
        /*0030*/ 	.word	0x00000080
        /*0034*/ 	.word	0x00000001
        /*0038*/ 	.word	0x00000001


	//----- nvinfo : EIATTR_CBANK_PARAM_SIZE
	.align		4
.L_126:
        /*003c*/ 	.byte	0x03, 0x19
        /*003e*/ 	.short	0x0418


	//----- nvinfo : EIATTR_PARAM_CBANK
	.align		4
        /*0040*/ 	.byte	0x04, 0x0a
        /*0042*/ 	.short	(.L_128 - .L_127)
	.align		4
.L_127:
        /*0044*/ 	.word	index@(.nv.constant0._ZN7cutlass13device_kernelIN5flash19enable_sm80_to_sm89INS1_16FlashAttnFwdSm80INS1_25CollectiveMainloopFwdSm80ILi4ELi1ELb0EN4cute5tupleIJNS5_1CILi128EEENS7_ILi64EEENS7_ILi96EEEEEELi96ENS_10bfloat16_tEfNS_4arch4Sm80ELb0ELb0ELb1ELb0ELb0ELb0ELb1ELb1EEENS1_21CollectiveEpilogueFwdINS6_IJS8_SA_S9_EEENS6_IJNS7_ILi1EEESI_SI_EEESC_SE_Li128ELb0ELb1ELb1ELb0EEENS1_19SingleTileSchedulerILb0ELb1ELb1ELi128EEEEEEEEEvNT_6ParamsE)
        /*0048*/ 	.short	0x0210
        /*004a*/ 	.short	0x0418


	//----- nvinfo : EIATTR_SW_WAR
	.align		4
.L_128:
        /*004c*/ 	.byte	0x04, 0x36
        /*004e*/ 	.short	(.L_130 - .L_129)
.L_129:
        /*0050*/ 	.word	0x00000008
.L_130:


//--------------------- .nv.info._ZN7cutlass13device_kernelIN5flash19enable_sm80_to_sm89INS1_16FlashAttnFwdSm80INS1_25CollectiveMainloopFwdSm80ILi4ELi1ELb0EN4cute5tupleIJNS5_1CILi128EEENS7_ILi48EEENS7_ILi96EEEEEELi96ENS_10bfloat16_tEfNS_4arch4Sm80ELb0ELb0ELb1ELb1ELb0ELb0ELb1ELb1EEENS1_21CollectiveEpilogueFwdINS6_IJS8_SA_S9_EEENS6_IJNS7_ILi1EEESI_SI_EEESC_SE_Li128ELb1ELb1ELb1ELb0EEENS1_36VarlenDynamicPersistentTileSchedulerILi128ELi48ELi128ELi128ELb1ELb1ELb0ELb0ELb1ELb1EEEEEEEEEvNT_6ParamsE --------------------------
	.section	.nv.info._ZN7cutlass13device_kernelIN5flash19enable_sm80_to_sm89INS1_16FlashAttnFwdSm80INS1_25CollectiveMainloopFwdSm80ILi4ELi1ELb0EN4cute5tupleIJNS5_1CILi128EEENS7_ILi48EEENS7_ILi96EEEEEELi96ENS_10bfloat16_tEfNS_4arch4Sm80ELb0ELb0ELb1ELb1ELb0ELb0ELb1ELb1EEENS1_21CollectiveEpilogueFwdINS6_IJS8_SA_S9_EEENS6_IJNS7_ILi1EEESI_SI_EEESC_SE_Li128ELb1ELb1ELb1ELb0EEENS1_36VarlenDynamicPersistentTileSchedulerILi128ELi48ELi128ELi128ELb1ELb1ELb0ELb0ELb1ELb1EEEEEEEEEvNT_6ParamsE,"",@"SHT_CUDA_INFO"
	.sectionflags	@""
	.align	4


	//----- nvinfo : EIATTR_CUDA_API_VERSION
	.align		4
        /*0000*/ 	.byte	0x04, 0x37
        /*0002*/ 	.short	(.L_132 - .L_131)
.L_131:
        /*0004*/ 	.word	0x00000082


	//----- nvinfo : EIATTR_KPARAM_INFO
	.align		4
.L_132:
        /*0008*/ 	.byte	0x04, 0x17
        /*000a*/ 	.short	(.L_134 - .L_133)
.L_133:
        /*000c*/ 	.word	0x00000000
        /*0010*/ 	.short	0x0000
        /*0012*/ 	.short	0x0000
        /*0014*/ 	.byte	0x00, 0xf0, 0xe1, 0x10


	//----- nvinfo : EIATTR_SPARSE_MMA_MASK
	.align		4
.L_134:
        /*0018*/ 	.byte	0x03, 0x50
        /*001a*/ 	.short	0x0000


	//----- nvinfo : EIATTR_MAXREG_COUNT
	.align		4
        /*001c*/ 	.byte	0x03, 0x1b
        /*001e*/ 	.short	0x00ff


	//----- nvinfo : EIATTR_MERCURY_ISA_VERSION
	.align		4
        /*0020*/ 	.byte	0x03, 0x5f
        /*0022*/ 	.short	0x0101


	//----- nvinfo : EIATTR_EXIT_INSTR_OFFSETS
	.align		4
        /*0024*/ 	.byte	0x04, 0x1c
        /*0026*/ 	.short	(.L_136 - .L_135)


	//   ....[0]....
.L_135:
        /*0028*/ 	.word	0x00000010


	//----- nvinfo : EIATTR_MAX_THREADS
	.align		4
.L_136:
        /*002c*/ 	.byte	0x04, 0x05
        /*002e*/ 	.short	(.L_138 - .L_137)
.L_137:
        /*0030*/ 	.word	0x00000080
        /*0034*/ 	.word	0x00000001
        /*0038*/ 	.word	0x00000001


	//----- nvinfo : EIATTR_CBANK_PARAM_SIZE
	.align		4
.L_138:
        /*003c*/ 	.byte	0x03, 0x19
        /*003e*/ 	.short	0x0438


	//----- nvinfo : EIATTR_PARAM_CBANK
	.align		4
        /*0040*/ 	.byte	0x04, 0x0a
        /*0042*/ 	.short	(.L_140 - .L_139)
	.align		4
.L_139:
        /*0044*/ 	.word	index@(.nv.constant0._ZN7cutlass13device_kernelIN5flash19enable_sm80_to_sm89INS1_16FlashAttnFwdSm80INS1_25CollectiveMainloopFwdSm80ILi4ELi1ELb0EN4cute5tupleIJNS5_1CILi128EEENS7_ILi48EEENS7_ILi96EEEEEELi96ENS_10bfloat16_tEfNS_4arch4Sm80ELb0ELb0ELb1ELb1ELb0ELb0ELb1ELb1EEENS1_21CollectiveEpilogueFwdINS6_IJS8_SA_S9_EEENS6_IJNS7_ILi1EEESI_SI_EEESC_SE_Li128ELb1ELb1ELb1ELb0EEENS1_36VarlenDynamicPersistentTileSchedulerILi128ELi48ELi128ELi128ELb1ELb1ELb0ELb0ELb1ELb1EEEEEEEEEvNT_6ParamsE)
        /*0048*/ 	.short	0x0210
        /*004a*/ 	.short	0x0438


	//----- nvinfo : EIATTR_SW_WAR
	.align		4
.L_140:
        /*004c*/ 	.byte	0x04, 0x36
        /*004e*/ 	.short	(.L_142 - .L_141)
.L_141:
        /*0050*/ 	.word	0x00000008
.L_142:


//--------------------- .nv.info._ZN7cutlass13device_kernelIN5flash19enable_sm80_to_sm89INS1_16FlashAttnFwdSm80INS1_25CollectiveMainloopFwdSm80ILi4ELi1ELb0EN4cute5tupleIJNS5_1CILi128EEENS7_ILi48EEENS7_ILi96EEEEEELi96ENS_10bfloat16_tEfNS_4arch4Sm80ELb0ELb0ELb1ELb1ELb0ELb1ELb1ELb1EEENS1_21CollectiveEpilogueFwdINS6_IJS8_SA_S9_EEENS6_IJNS7_ILi1EEESI_SI_EEESC_SE_Li128ELb1ELb1ELb1ELb0EEENS1_36VarlenDynamicPersistentTileSchedulerILi128ELi48ELi128ELi128ELb1ELb1ELb0ELb0ELb1ELb1EEEEEEEEEvNT_6ParamsE --------------------------
	.section	.nv.info._ZN7cutlass13device_kernelIN5flash19enable_sm80_to_sm89INS1_16FlashAttnFwdSm80INS1_25CollectiveMainloopFwdSm80ILi4ELi1ELb0EN4cute5tupleIJNS5_1CILi128EEENS7_ILi48EEENS7_ILi96EEEEEELi96ENS_10bfloat16_tEfNS_4arch4Sm80ELb0ELb0ELb1ELb1ELb0ELb1ELb1ELb1EEENS1_21CollectiveEpilogueFwdINS6_IJS8_SA_S9_EEENS6_IJNS7_ILi1EEESI_SI_EEESC_SE_Li128ELb1ELb1ELb1ELb0EEENS1_36VarlenDynamicPersistentTileSchedulerILi128ELi48ELi128ELi128ELb1ELb1ELb0ELb0ELb1ELb1EEEEEEEEEvNT_6ParamsE,"",@"SHT_CUDA_INFO"
	.sectionflags	@""
	.align	4


	//----- nvinfo : EIATTR_CUDA_API_VERSION
	.align		4
        /*0000*/ 	.byte	0x04, 0x37
        /*0002*/ 	.short	(.L_144 - .L_143)
.L_143:
        /*0004*/ 	.word	0x00000082


	//----- nvinfo : EIATTR_KPARAM_INFO
	.align		4
.L_144:
        /*0008*/ 	.byte	0x04, 0x17
        /*000a*/ 	.short	(.L_146 - .L_145)
.L_145:
        /*000c*/ 	.word	0x00000000
        /*0010*/ 	.short	0x0000
        /*0012*/ 	.short	0x0000
        /*0014*/ 	.byte	0x00, 0xf0, 0xe1, 0x10


	//----- nvinfo : EIATTR_SPARSE_MMA_MASK
	.align		4
.L_146:
        /*0018*/ 	.byte	0x03, 0x50
        /*001a*/ 	.short	0x0000


	//----- nvinfo : EIATTR_MAXREG_COUNT
	.align		4
        /*001c*/ 	.byte	0x03, 0x1b
        /*001e*/ 	.short	0x00ff


	//----- nvinfo : EIATTR_MERCURY_ISA_VERSION
	.align		4
        /*0020*/ 	.byte	0x03, 0x5f
        /*0022*/ 	.short	0x0101


	//----- nvinfo : EIATTR_EXIT_INSTR_OFFSETS
	.align		4
        /*0024*/ 	.byte	0x04, 0x1c
        /*0026*/ 	.short	(.L_148 - .L_147)


	//   ....[0]....
.L_147:
        /*0028*/ 	.word	0x00000010


	//----- nvinfo : EIATTR_MAX_THREADS
	.align		4
.L_148:
        /*002c*/ 	.byte	0x04, 0x05
        /*002e*/ 	.short	(.L_150 - .L_149)
.L_149:
        /*0030*/ 	.word	0x00000080
        /*0034*/ 	.word	0x00000001
        /*0038*/ 	.word	0x00000001


	//----- nvinfo : EIATTR_CBANK_PARAM_SIZE
	.align		4
.L_150:
        /*003c*/ 	.byte	0x03, 0x19
        /*003e*/ 	.short	0x0438


	//----- nvinfo : EIATTR_PARAM_CBANK
	.align		4
        /*0040*/ 	.byte	0x04, 0x0a
        /*0042*/ 	.short	(.L_152 - .L_151)
	.align		4
.L_151:
        /*0044*/ 	.word	index@(.nv.constant0._ZN7cutlass13device_kernelIN5flash19enable_sm80_to_sm89INS1_16FlashAttnFwdSm80INS1_25CollectiveMainloopFwdSm80ILi4ELi1ELb0EN4cute5tupleIJNS5_1CILi128EEENS7_ILi48EEENS7_ILi96EEEEEELi96ENS_10bfloat16_tEfNS_4arch4Sm80ELb0ELb0ELb1ELb1ELb0ELb1ELb1ELb1EEENS1_21CollectiveEpilogueFwdINS6_IJS8_SA_S9_EEENS6_IJNS7_ILi1EEESI_SI_EEESC_SE_Li128ELb1ELb1ELb1ELb0EEENS1_36VarlenDynamicPersistentTileSchedulerILi128ELi48ELi128ELi128ELb1ELb1ELb0ELb0ELb1ELb1EEEEEEEEEvNT_6ParamsE)
        /*0048*/ 	.short	0x0210
        /*004a*/ 	.short	0x0438


	//----- nvinfo : EIATTR_SW_WAR
	.align		4
.L_152:
        /*004c*/ 	.byte	0x04, 0x36
        /*004e*/ 	.short	(.L_154 - .L_153)
.L_153:
        /*0050*/ 	.word	0x00000008
.L_154:


//--------------------- .nv.info._ZN7cutlass13device_kernelIN5flash19enable_sm80_to_sm89INS1_16FlashAttnFwdSm80INS1_25CollectiveMainloopFwdSm80ILi4ELi1ELb0EN4cute5tupleIJNS5_1CILi128EEENS7_ILi48EEENS7_ILi96EEEEEELi96ENS_10bfloat16_tEfNS_4arch4Sm80ELb0ELb1ELb1ELb0ELb0ELb0ELb1ELb1EEENS1_21CollectiveEpilogueFwdINS6_IJS8_SA_S9_EEENS6_IJNS7_ILi1EEESI_SI_EEESC_SE_Li128ELb0ELb1ELb1ELb0EEENS1_19SingleTileSchedulerILb0ELb1ELb1ELi128EEEEEEEEEvNT_6ParamsE --------------------------
	.section	.nv.info._ZN7cutlass13device_kernelIN5flash19enable_sm80_to_sm89INS1_16FlashAttnFwdSm80INS1_25CollectiveMainloopFwdSm80ILi4ELi1ELb0EN4cute5tupleIJNS5_1CILi128EEENS7_ILi48EEENS7_ILi96EEEEEELi96ENS_10bfloat16_tEfNS_4arch4Sm80ELb0ELb1ELb1ELb0ELb0ELb0ELb1ELb1EEENS1_21CollectiveEpilogueFwdINS6_IJS8_SA_S9_EEENS6_IJNS7_ILi1EEESI_SI_EEESC_SE_Li128ELb0ELb1ELb1ELb0EEENS1_19SingleTileSchedulerILb0ELb1ELb1ELi128EEEEEEEEEvNT_6ParamsE,"",@"SHT_CUDA_INFO"
	.sectionflags	@""
	.align	4


	//----- nvinfo : EIATTR_CUDA_API_VERSION
	.align		4
        /*0000*/ 	.byte	0x04, 0x37
        /*0002*/ 	.short	(.L_156 - .L_155)
.L_155:
        /*0004*/ 	.word	0x00000082


	//----- nvinfo : EIATTR_KPARAM_INFO
	.align		4
.L_156:
        /*0008*/ 	.byte	0x04, 0x17
        /*000a*/ 	.short	(.L_158 - .L_157)
.L_157:
        /*000c*/ 	.word	0x00000000
        /*0010*/ 	.short	0x0000
        /*0012*/ 	.short	0x0000
        /*0014*/ 	.byte	0x00, 0xf0, 0x61, 0x10


	//----- nvinfo : EIATTR_SPARSE_MMA_MASK
	.align		4
.L_158:
        /*0018*/ 	.byte	0x03, 0x50
        /*001a*/ 	.short	0x0000


	//----- nvinfo : EIATTR_MAXREG_COUNT
	.align		4
        /*001c*/ 	.byte	0x03, 0x1b
        /*001e*/ 	.short	0x00ff


	//----- nvinfo : EIATTR_MERCURY_ISA_VERSION
	.align		4
        /*0020*/ 	.byte	0x03, 0x5f
        /*0022*/ 	.short	0x0101


	//----- nvinfo : EIATTR_EXIT_INSTR_OFFSETS
	.align		4
        /*0024*/ 	.byte	0x04, 0x1c
        /*0026*/ 	.short	(.L_160 - .L_159)


	//   ....[0]....
.L_159:
        /*0028*/ 	.word	0x00000010


	//----- nvinfo : EIATTR_MAX_THREADS
	.align		4
.L_160:
        /*002c*/ 	.byte	0x04, 0x05
        /*002e*/ 	.short	(.L_162 - .L_161)
.L_161:
        /*0030*/ 	.word	0x00000080
        /*0034*/ 	.word	0x00000001
        /*0038*/ 	.word	0x00000001


	//----- nvinfo : EIATTR_CBANK_PARAM_SIZE
	.align		4
.L_162:
        /*003c*/ 	.byte	0x03, 0x19
        /*003e*/ 	.short	0x0418


	//----- nvinfo : EIATTR_PARAM_CBANK
	.align		4
        /*0040*/ 	.byte	0x04, 0x0a
        /*0042*/ 	.short	(.L_164 - .L_163)
	.align		4
.L_163:
        /*0044*/ 	.word	index@(.nv.constant0._ZN7cutlass13device_kernelIN5flash19enable_sm80_to_sm89INS1_16FlashAttnFwdSm80INS1_25CollectiveMainloopFwdSm80ILi4ELi1ELb0EN4cute5tupleIJNS5_1CILi128EEENS7_ILi48EEENS7_ILi96EEEEEELi96ENS_10bfloat16_tEfNS_4arch4Sm80ELb0ELb1ELb1ELb0ELb0ELb0ELb1ELb1EEENS1_21CollectiveEpilogueFwdINS6_IJS8_SA_S9_EEENS6_IJNS7_ILi1EEESI_SI_EEESC_SE_Li128ELb0ELb1ELb1ELb0EEENS1_19SingleTileSchedulerILb0ELb1ELb1ELi128EEEEEEEEEvNT_6ParamsE)
        /*0048*/ 	.short	0x0210
        /*004a*/ 	.short	0x0418


	//----- nvinfo : EIATTR_SW_WAR
	.align		4
.L_164:
        /*004c*/ 	.byte	0x04, 0x36
        /*004e*/ 	.short	(.L_166 - .L_165)
.L_165:
        /*0050*/ 	.word	0x00000008
.L_166:


//--------------------- .nv.info._ZN7cutlass13device_kernelIN5flash19enable_sm80_to_sm89INS1_16FlashAttnFwdSm80INS1_25CollectiveMainloopFwdSm80ILi4ELi1ELb0EN4cute5tupleIJNS5_1CILi128EEENS7_ILi48EEENS7_ILi96EEEEEELi96ENS_10bfloat16_tEfNS_4arch4Sm80ELb0ELb1ELb1ELb1ELb0ELb0ELb1ELb1EEENS1_21CollectiveEpilogueFwdINS6_IJS8_SA_S9_EEENS6_IJNS7_ILi1EEESI_SI_EEESC_SE_Li128ELb1ELb1ELb1ELb0EEENS1_36VarlenDynamicPersistentTileSchedulerILi128ELi48ELi128ELi128ELb1ELb1ELb0ELb1ELb0ELb1EEEEEEEEEvNT_6ParamsE --------------------------
	.section	.nv.info._ZN7cutlass13device_kernelIN5flash19enable_sm80_to_sm89INS1_16FlashAttnFwdSm80INS1_25CollectiveMainloopFwdSm80ILi4ELi1ELb0EN4cute5tupleIJNS5_1CILi128EEENS7_ILi48EEENS7_ILi96EEEEEELi96ENS_10bfloat16_tEfNS_4arch4Sm80ELb0ELb1ELb1ELb1ELb0ELb0ELb1ELb1EEENS1_21CollectiveEpilogueFwdINS6_IJS8_SA_S9_EEENS6_IJNS7_ILi1EEESI_SI_EEESC_SE_Li128ELb1ELb1ELb1ELb0EEENS1_36VarlenDynamicPersistentTileSchedulerILi128ELi48ELi128ELi128ELb1ELb1ELb0ELb1ELb0ELb1EEEEEEEEEvNT_6ParamsE,"",@"SHT_CUDA_INFO"
	.sectionflags	@""
	.align	4


	//----- nvinfo : EIATTR_CUDA_API_VERSION
	.align		4
        /*0000*/ 	.byte	0x04, 0x37
        /*0002*/ 	.short	(.L_168 - .L_167)
.L_167:
        /*0004*/ 	.word	0x00000082


	//----- nvinfo : EIATTR_KPARAM_INFO
	.align		4
.L_168:
        /*0008*/ 	.byte	0x04, 0x17
        /*000a*/ 	.short	(.L_170 - .L_169)
.L_169:
        /*000c*/ 	.word	0x00000000
        /*0010*/ 	.short	0x0000
        /*0012*/ 	.short	0x0000
        /*0014*/ 	.byte	0x00, 0xf0, 0xe1, 0x10


	//----- nvinfo : EIATTR_SPARSE_MMA_MASK
	.align		4
.L_170:
        /*0018*/ 	.byte	0x03, 0x50
        /*001a*/ 	.short	0x0000


	//----- nvinfo : EIATTR_MAXREG_COUNT
	.align		4
        /*001c*/ 	.byte	0x03, 0x1b
        /*001e*/ 	.short	0x00ff


	//----- nvinfo : EIATTR_MERCURY_ISA_VERSION
	.align		4
        /*0020*/ 	.byte	0x03, 0x5f
        /*0022*/ 	.short	0x0101


	//----- nvinfo : EIATTR_EXIT_INSTR_OFFSETS
	.align		4
        /*0024*/ 	.byte	0x04, 0x1c
        /*0026*/ 	.short	(.L_172 - .L_171)


	//   ....[0]....
.L_171:
        /*0028*/ 	.word	0x00000010


	//----- nvinfo : EIATTR_MAX_THREADS
	.align		4
.L_172:
        /*002c*/ 	.byte	0x04, 0x05
        /*002e*/ 	.short	(.L_174 - .L_173)
.L_173:
        /*0030*/ 	.word	0x00000080
        /*0034*/ 	.word	0x00000001
        /*0038*/ 	.word	0x00000001


	//----- nvinfo : EIATTR_CBANK_PARAM_SIZE
	.align		4
.L_174:
        /*003c*/ 	.byte	0x03, 0x19
        /*003e*/ 	.short	0x0438


	//----- nvinfo : EIATTR_PARAM_CBANK
	.align		4
        /*0040*/ 	.byte	0x04, 0x0a
        /*0042*/ 	.short	(.L_176 - .L_175)
	.align		4
.L_175:
        /*0044*/ 	.word	index@(.nv.constant0._ZN7cutlass13device_kernelIN5flash19enable_sm80_to_sm89INS1_16FlashAttnFwdSm80INS1_25CollectiveMainloopFwdSm80ILi4ELi1ELb0EN4cute5tupleIJNS5_1CILi128EEENS7_ILi48EEENS7_ILi96EEEEEELi96ENS_10bfloat16_tEfNS_4arch4Sm80ELb0ELb1ELb1ELb1ELb0ELb0ELb1ELb1EEENS1_21CollectiveEpilogueFwdINS6_IJS8_SA_S9_EEENS6_IJNS7_ILi1EEESI_SI_EEESC_SE_Li128ELb1ELb1ELb1ELb0EEENS1_36VarlenDynamicPersistentTileSchedulerILi128ELi48ELi128ELi128ELb1ELb1ELb0ELb1ELb0ELb1EEEEEEEEEvNT_6ParamsE)
        /*0048*/ 	.short	0x0210
        /*004a*/ 	.short	0x0438


	//----- nvinfo : EIATTR_SW_WAR
	.align		4
.L_176:
        /*004c*/ 	.byte	0x04, 0x36
        /*004e*/ 	.short	(.L_178 - .L_177)
.L_177:
        /*0050*/ 	.word	0x00000008
.L_178:


//--------------------- .nv.info._ZN7cutlass13device_kernelIN5flash19enable_sm80_to_sm89INS1_16FlashAttnFwdSm80INS1_25CollectiveMainloopFwdSm80ILi4ELi1ELb0EN4cute5tupleIJNS5_1CILi128EEENS7_ILi48EEENS7_ILi96EEEEEELi96ENS_10bfloat16_tEfNS_4arch4Sm80ELb0ELb1ELb1ELb1ELb0ELb1ELb1ELb1EEENS1_21CollectiveEpilogueFwdINS6_IJS8_SA_S9_EEENS6_IJNS7_ILi1EEESI_SI_EEESC_SE_Li128ELb1ELb1ELb1ELb0EEENS1_36VarlenDynamicPersistentTileSchedulerILi128ELi48ELi128ELi128ELb1ELb1ELb0ELb1ELb0ELb1EEEEEEEEEvNT_6ParamsE --------------------------
	.section	.nv.info._ZN7cutlass13device_kernelIN5flash19enable_sm80_to_sm89INS1_16FlashAttnFwdSm80INS1_25CollectiveMainloopFwdSm80ILi4ELi1ELb0EN4cute5tupleIJNS5_1CILi128EEENS7_ILi48EEENS7_ILi96EEEEEELi96ENS_10bfloat16_tEfNS_4arch4Sm80ELb0ELb1ELb1ELb1ELb0ELb1ELb1ELb1EEENS1_21CollectiveEpilogueFwdINS6_IJS8_SA_S9_EEENS6_IJNS7_ILi1EEESI_SI_EEESC_SE_Li128ELb1ELb1ELb1ELb0EEENS1_36VarlenDynamicPersistentTileSchedulerILi128ELi48ELi128ELi128ELb1ELb1ELb0ELb1ELb0ELb1EEEEEEEEEvNT_6ParamsE,"",@"SHT_CUDA_INFO"
	.sectionflags	@""
	.align	4


	//----- nvinfo : EIATTR_CUDA_API_VERSION
	.align		4
        /*0000*/ 	.byte	0x04, 0x37
        /*0002*/ 	.short	(.L_180 - .L_179)
.L_179:
        /*0004*/ 	.word	0x00000082


	//----- nvinfo : EIATTR_KPARAM_INFO
	.align		4
.L_180:
        /*0008*/ 	.byte	0x04, 0x17
        /*000a*/ 	.short	(.L_182 - .L_181)
.L_181:
        /*000c*/ 	.word	0x00000000
        /*0010*/ 	.short	0x0000
        /*0012*/ 	.short	0x0000
        /*0014*/ 	.byte	0x00, 0xf0, 0xe1, 0x10


	//----- nvinfo : EIATTR_SPARSE_MMA_MASK
	.align		4
.L_182:
        /*0018*/ 	.byte	0x03, 0x50
        /*001a*/ 	.short	0x0000


	//----- nvinfo : EIATTR_MAXREG_COUNT
	.align		4
        /*001c*/ 	.byte	0x03, 0x1b
        /*001e*/ 	.short	0x00ff


	//----- nvinfo : EIATTR_MERCURY_ISA_VERSION
	.align		4
        /*0020*/ 	.byte	0x03, 0x5f
        /*0022*/ 	.short	0x0101


	//----- nvinfo : EIATTR_EXIT_INSTR_OFFSETS
	.align		4
        /*0024*/ 	.byte	0x04, 0x1c
        /*0026*/ 	.short	(.L_184 - .L_183)


	//   ....[0]....
.L_183:
        /*0028*/ 	.word	0x00000010


	//----- nvinfo : EIATTR_MAX_THREADS
	.align		4
.L_184:
        /*002c*/ 	.byte	0x04, 0x05
        /*002e*/ 	.short	(.L_186 - .L_185)
.L_185:
        /*0030*/ 	.word	0x00000080
        /*0034*/ 	.word	0x00000001
        /*0038*/ 	.word	0x00000001


	//----- nvinfo : EIATTR_CBANK_PARAM_SIZE
	.align		4
.L_186:
        /*003c*/ 	.byte	0x03, 0x19
        /*003e*/ 	.short	0x0438


	//----- nvinfo : EIATTR_PARAM_CBANK
	.align		4
        /*0040*/ 	.byte	0x04, 0x0a
        /*0042*/ 	.short	(.L_188 - .L_187)
	.align		4
.L_187:
        /*0044*/ 	.word	index@(.nv.constant0._ZN7cutlass13device_kernelIN5flash19enable_sm80_to_sm89INS1_16FlashAttnFwdSm80INS1_25CollectiveMainloopFwdSm80ILi4ELi1ELb0EN4cute5tupleIJNS5_1CILi128EEENS7_ILi48EEENS7_ILi96EEEEEELi96ENS_10bfloat16_tEfNS_4arch4Sm80ELb0ELb1ELb1ELb1ELb0ELb1ELb1ELb1EEENS1_21CollectiveEpilogueFwdINS6_IJS8_SA_S9_EEENS6_IJNS7_ILi1EEESI_SI_EEESC_SE_Li128ELb1ELb1ELb1ELb0EEENS1_36VarlenDynamicPersistentTileSchedulerILi128ELi48ELi128ELi128ELb1ELb1ELb0ELb1ELb0ELb1EEEEEEEEEvNT_6ParamsE)
        /*0048*/ 	.short	0x0210
        /*004a*/ 	.short	0x0438


	//----- nvinfo : EIATTR_SW_WAR
	.align		4
.L_188:
        /*004c*/ 	.byte	0x04, 0x36
        /*004e*/ 	.short	(.L_190 - .L_189)
.L_189:
        /*0050*/ 	.word	0x00000008
.L_190:


//--------------------- .nv.info._ZN7cutlass13device_kernelIN5flash19enable_sm80_to_sm89INS1_16FlashAttnFwdSm80INS1_25CollectiveMainloopFwdSm80ILi4ELi1ELb0EN4cute5tupleIJNS5_1CILi128EEENS7_ILi64EEENS7_ILi96EEEEEELi96ENS_10bfloat16_tEfNS_4arch4Sm80ELb1ELb0ELb1ELb0ELb0ELb0ELb1ELb1EEENS1_21CollectiveEpilogueFwdINS6_IJS8_SA_S9_EEENS6_IJNS7_ILi1EEESI_SI_EEESC_SE_Li128ELb0ELb1ELb1ELb0EEENS1_30DynamicPersistentTileSchedulerILi128ELi128ELb1ELb1ELb0EEEEEEEEEvNT_6ParamsE --------------------------
	.section	.nv.info._ZN7cutlass13device_kernelIN5flash19enable_sm80_to_sm89INS1_16FlashAttnFwdSm80INS1_25CollectiveMainloopFwdSm80ILi4ELi1ELb0EN4cute5tupleIJNS5_1CILi128EEENS7_ILi64EEENS7_ILi96EEEEEELi96ENS_10bfloat16_tEfNS_4arch4Sm80ELb1ELb0ELb1ELb0ELb0ELb0ELb1ELb1EEENS1_21CollectiveEpilogueFwdINS6_IJS8_SA_S9_EEENS6_IJNS7_ILi1EEESI_SI_EEESC_SE_Li128ELb0ELb1ELb1ELb0EEENS1_30DynamicPersistentTileSchedulerILi128ELi128ELb1ELb1ELb0EEEEEEEEEvNT_6ParamsE,"",@"SHT_CUDA_INFO"
	.sectionflags	@""
	.align	4


	//----- nvinfo : EIATTR_CUDA_API_VERSION
	.align		4
        /*0000*/ 	.byte	0x04, 0x37
        /*0002*/ 	.short	(.L_192 - .L_191)
.L_191:
        /*0004*/ 	.word	0x00000082


	//----- nvinfo : EIATTR_KPARAM_INFO
	.align		4
.L_192:
        /*0008*/ 	.byte	0x04, 0x17
        /*000a*/ 	.short	(.L_194 - .L_193)
.L_193:
        /*000c*/ 	.word	0x00000000
        /*0010*/ 	.short	0x0000
        /*0012*/ 	.short	0x0000
        /*0014*/ 	.byte	0x00, 0xf0, 0xa1, 0x10


	//----- nvinfo : EIATTR_SPARSE_MMA_MASK
	.align		4
.L_194:
        /*0018*/ 	.byte	0x03, 0x50
        /*001a*/ 	.short	0x0000


	//----- nvinfo : EIATTR_MAXREG_COUNT
	.align		4
        /*001c*/ 	.byte	0x03, 0x1b
        /*001e*/ 	.short	0x00ff


	//----- nvinfo : EIATTR_MERCURY_ISA_VERSION
	.align		4
        /*0020*/ 	.byte	0x03, 0x5f
        /*0022*/ 	.short	0x0101


	//----- nvinfo : EIATTR_EXIT_INSTR_OFFSETS
	.align		4
        /*0024*/ 	.byte	0x04, 0x1c
        /*0026*/ 	.short	(.L_196 - .L_195)


	//   ....[0]....
.L_195:
        /*0028*/ 	.word	0x00000010


	//----- nvinfo : EIATTR_MAX_THREADS
	.align		4
.L_196:
        /*002c*/ 	.byte	0x04, 0x05
        /*002e*/ 	.short	(.L_198 - .L_197)
.L_197:
        /*0030*/ 	.word	0x00000080
        /*0034*/ 	.word	0x00000001
        /*0038*/ 	.word	0x00000001


	//----- nvinfo : EIATTR_CBANK_PARAM_SIZE
	.align		4
.L_198:
        /*003c*/ 	.byte	0x03, 0x19
        /*003e*/ 	.short	0x0428


	//----- nvinfo : EIATTR_PARAM_CBANK
	.align		4
        /*0040*/ 	.byte	0x04, 0x0a
        /*0042*/ 	.short	(.L_200 - .L_199)
	.align		4
.L_199:
        /*0044*/ 	.word	index@(.nv.constant0._ZN7cutlass13device_kernelIN5flash19enable_sm80_to_sm89INS1_16FlashAttnFwdSm80INS1_25CollectiveMainloopFwdSm80ILi4ELi1ELb0EN4cute5tupleIJNS5_1CILi128EEENS7_ILi64EEENS7_ILi96EEEEEELi96ENS_10bfloat16_tEfNS_4arch4Sm80ELb1ELb0ELb1ELb0ELb0ELb0ELb1ELb1EEENS1_21CollectiveEpilogueFwdINS6_IJS8_SA_S9_EEENS6_IJNS7_ILi1EEESI_SI_EEESC_SE_Li128ELb0ELb1ELb1ELb0EEENS1_30DynamicPersistentTileSchedulerILi128ELi128ELb1ELb1ELb0EEEEEEEEEvNT_6ParamsE)
        /*0048*/ 	.short	0x0210
        /*004a*/ 	.short	0x0428


	//----- nvinfo : EIATTR_SW_WAR
	.align		4
.L_200:
        /*004c*/ 	.byte	0x04, 0x36
        /*004e*/ 	.short	(.L_202 - .L_201)
.L_201:
        /*0050*/ 	.word	0x00000008
.L_202:


//--------------------- .nv.info._ZN7cutlass13device_kernelIN5flash19enable_sm80_to_sm89INS1_16FlashAttnFwdSm80INS1_25CollectiveMainloopFwdSm80ILi4ELi1ELb0EN4cute5tupleIJNS5_1CILi128EEENS7_ILi48EEENS7_ILi96EEEEEELi96ENS_10bfloat16_tEfNS_4arch4Sm80ELb1ELb0ELb1ELb1ELb0ELb0ELb1ELb1EEENS1_21CollectiveEpilogueFwdINS6_IJS8_SA_S9_EEENS6_IJNS7_ILi1EEESI_SI_EEESC_SE_Li128ELb1ELb1ELb1ELb0EEENS1_36VarlenDynamicPersistentTileSchedulerILi128ELi48ELi128ELi128ELb1ELb1ELb0ELb1ELb1ELb1EEEEEEEEEvNT_6ParamsE --------------------------
	.section	.nv.info._ZN7cutlass13device_kernelIN5flash19enable_sm80_to_sm89INS1_16FlashAttnFwdSm80INS1_25CollectiveMainloopFwdSm80ILi4ELi1ELb0EN4cute5tupleIJNS5_1CILi128EEENS7_ILi48EEENS7_ILi96EEEEEELi96ENS_10bfloat16_tEfNS_4arch4Sm80ELb1ELb0ELb1ELb1ELb0ELb0ELb1ELb1EEENS1_21CollectiveEpilogueFwdINS6_IJS8_SA_S9_EEENS6_IJNS7_ILi1EEESI_SI_EEESC_SE_Li128ELb1ELb1ELb1ELb0EEENS1_36VarlenDynamicPersistentTileSchedulerILi128ELi48ELi128ELi128ELb1ELb1ELb0ELb1ELb1ELb1EEEEEEEEEvNT_6ParamsE,"",@"SHT_CUDA_INFO"
	.sectionflags	@""
	.align	4


	//----- nvinfo : EIATTR_CUDA_API_VERSION
	.align		4
        /*0000*/ 	.byte	0x04, 0x37
        /*0002*/ 	.short	(.L_204 - .L_203)
.L_203:
        /*0004*/ 	.word	0x00000082


	//----- nvinfo : EIATTR_KPARAM_INFO
	.align		4
.L_204:
        /*0008*/ 	.byte	0x04, 0x17
        /*000a*/ 	.short	(.L_206 - .L_205)
.L_205:
        /*000c*/ 	.word	0x00000000
        /*0010*/ 	.short	0x0000
        /*0012*/ 	.short	0x0000
        /*0014*/ 	.byte	0x00, 0xf0, 0xe1, 0x10


	//----- nvinfo : EIATTR_SPARSE_MMA_MASK
	.align		4
.L_206:
        /*0018*/ 	.byte	0x03, 0x50
        /*001a*/ 	.short	0x0000


	//----- nvinfo : EIATTR_MAXREG_COUNT
	.align		4
        /*001c*/ 	.byte	0x03, 0x1b
        /*001e*/ 	.short	0x00ff


	//----- nvinfo : EIATTR_MERCURY_ISA_VERSION
	.align		4
        /*0020*/ 	.byte	0x03, 0x5f
        /*0022*/ 	.short	0x0101


	//----- nvinfo : EIATTR_EXIT_INSTR_OFFSETS
	.align		4
        /*0024*/ 	.byte	0x04, 0x1c
        /*0026*/ 	.short	(.L_208 - .L_207)


	//   ....[0]....
.L_207:
        /*0028*/ 	.word	0x00000010


	//----- nvinfo : EIATTR_MAX_THREADS
	.align		4
.L_208:
        /*002c*/ 	.byte	0x04, 0x05
        /*002e*/ 	.short	(.L_210 - .L_209)
.L_209:
        /*0030*/ 	.word	0x00000080
        /*0034*/ 	.word	0x00000001
        /*0038*/ 	.word	0x00000001


	//----- nvinfo : EIATTR_CBANK_PARAM_SIZE
	.align		4
.L_210:
        /*003c*/ 	.byte	0x03, 0x19
        /*003e*/ 	.short	0x0438


	//----- nvinfo : EIATTR_PARAM_CBANK
	.align		4
        /*0040*/ 	.byte	0x04, 0x0a
        /*0042*/ 	.short	(.L_212 - .L_211)
	.align		4
.L_211:
        /*0044*/ 	.word	index@(.nv.constant0._ZN7cutlass13device_kernelIN5flash19enable_sm80_to_sm89INS1_16FlashAttnFwdSm80INS1_25CollectiveMainloopFwdSm80ILi4ELi1ELb0EN4cute5tupleIJNS5_1CILi128EEENS7_ILi48EEENS7_ILi96EEEEEELi96ENS_10bfloat16_tEfNS_4arch4Sm80ELb1ELb0ELb1ELb1ELb0ELb0ELb1ELb1EEENS1_21CollectiveEpilogueFwdINS6_IJS8_SA_S9_EEENS6_IJNS7_ILi1EEESI_SI_EEESC_SE_Li128ELb1ELb1ELb1ELb0EEENS1_36VarlenDynamicPersistentTileSchedulerILi128ELi48ELi128ELi128ELb1ELb1ELb0ELb1ELb1ELb1EEEEEEEEEvNT_6ParamsE)
        /*0048*/ 	.short	0x0210
        /*004a*/ 	.short	0x0438


	//----- nvinfo : EIATTR_SW_WAR
	.align		4
.L_212:
        /*004c*/ 	.byte	0x04, 0x36
        /*004e*/ 	.short	(.L_214 - .L_213)
.L_213:
        /*0050*/ 	.word	0x00000008
.L_214:


//--------------------- .nv.info._ZN7cutlass13device_kernelIN5flash19enable_sm80_to_sm89INS1_16FlashAttnFwdSm80INS1_25CollectiveMainloopFwdSm80ILi4ELi1ELb0EN4cute5tupleIJNS5_1CILi128EEENS7_ILi48EEENS7_ILi96EEEEEELi96ENS_10bfloat16_tEfNS_4arch4Sm80ELb1ELb0ELb1ELb1ELb0ELb1ELb1ELb1EEENS1_21CollectiveEpilogueFwdINS6_IJS8_SA_S9_EEENS6_IJNS7_ILi1EEESI_SI_EEESC_SE_Li128ELb1ELb1ELb1ELb0EEENS1_36VarlenDynamicPersistentTileSchedulerILi128ELi48ELi128ELi128ELb1ELb1ELb0ELb1ELb1ELb1EEEEEEEEEvNT_6ParamsE --------------------------
	.section	.nv.info._ZN7cutlass13device_kernelIN5flash19enable_sm80_to_sm89INS1_16FlashAttnFwdSm80INS1_25CollectiveMainloopFwdSm80ILi4ELi1ELb0EN4cute5tupleIJNS5_1CILi128EEENS7_ILi48EEENS7_ILi96EEEEEELi96ENS_10bfloat16_tEfNS_4arch4Sm80ELb1ELb0ELb1ELb1ELb0ELb1ELb1ELb1EEENS1_21CollectiveEpilogueFwdINS6_IJS8_SA_S9_EEENS6_IJNS7_ILi1EEESI_SI_EEESC_SE_Li128ELb1ELb1ELb1ELb0EEENS1_36VarlenDynamicPersistentTileSchedulerILi128ELi48ELi128ELi128ELb1ELb1ELb0ELb1ELb1ELb1EEEEEEEEEvNT_6ParamsE,"",@"SHT_CUDA_INFO"
	.sectionflags	@""
	.align	4


	//----- nvinfo : EIATTR_CUDA_API_VERSION
	.align		4
        /*0000*/ 	.byte	0x04, 0x37
        /*0002*/ 	.short	(.L_216 - .L_215)
.L_215:
        /*0004*/ 	.word	0x00000082


	//----- nvinfo : EIATTR_KPARAM_INFO
	.align		4
.L_216:
        /*0008*/ 	.byte	0x04, 0x17
        /*000a*/ 	.short	(.L_218 - .L_217)
.L_217:
        /*000c*/ 	.word	0x00000000
        /*0010*/ 	.short	0x0000
        /*0012*/ 	.short	0x0000
        /*0014*/ 	.byte	0x00, 0xf0, 0xe1, 0x10


	//----- nvinfo : EIATTR_SPARSE_MMA_MASK
	.align		4
.L_218:
        /*0018*/ 	.byte	0x03, 0x50
        /*001a*/ 	.short	0x0000


	//----- nvinfo : EIATTR_MAXREG_COUNT
	.align		4
        /*001c*/ 	.byte	0x03, 0x1b
        /*001e*/ 	.short	0x00ff


	//----- nvinfo : EIATTR_MERCURY_ISA_VERSION
	.align		4
        /*0020*/ 	.byte	0x03, 0x5f
        /*0022*/ 	.short	0x0101


	//----- nvinfo : EIATTR_EXIT_INSTR_OFFSETS
	.align		4
        /*0024*/ 	.byte	0x04, 0x1c
        /*0026*/ 	.short	(.L_220 - .L_219)


	//   ....[0]....
.L_219:
        /*0028*/ 	.word	0x00000010


	//----- nvinfo : EIATTR_MAX_THREADS
	.align		4
.L_220:
        /*002c*/ 	.byte	0x04, 0x05
        /*002e*/ 	.short	(.L_222 - .L_221)
.L_221:
        /*0030*/ 	.word	0x00000080
        /*0034*/ 	.word	0x00000001
        /*0038*/ 	.word	0x00000001


	//----- nvinfo : EIATTR_CBANK_PARAM_SIZE
	.align		4
.L_222:
        /*003c*/ 	.byte	0x03, 0x19
        /*003e*/ 	.short	0x0438


	//----- nvinfo : EIATTR_PARAM_CBANK
	.align		4
        /*0040*/ 	.byte	0x04, 0x0a
        /*0042*/ 	.short	(.L_224 - .L_223)
	.align		4
.L_223:
        /*0044*/ 	.word	index@(.nv.constant0._ZN7cutlass13device_kernelIN5flash19enable_sm80_to_sm89INS1_16FlashAttnFwdSm80INS1_25CollectiveMainloopFwdSm80ILi4ELi1ELb0EN4cute5tupleIJNS5_1CILi128EEENS7_ILi48EEENS7_ILi96EEEEEELi96ENS_10bfloat16_tEfNS_4arch4Sm80ELb1ELb0ELb1ELb1ELb0ELb1ELb1ELb1EEENS1_21CollectiveEpilogueFwdINS6_IJS8_SA_S9_EEENS6_IJNS7_ILi1EEESI_SI_EEESC_SE_Li128ELb1ELb1ELb1ELb0EEENS1_36VarlenDynamicPersistentTileSchedulerILi128ELi48ELi128ELi128ELb1ELb1ELb0ELb1ELb1ELb1EEEEEEEEEvNT_6ParamsE)
        /*0048*/ 	.short	0x0210
        /*004a*/ 	.short	0x0438


	//----- nvinfo : EIATTR_SW_WAR
	.align		4
.L_224:
        /*004c*/ 	.byte	0x04, 0x36
        /*004e*/ 	.short	(.L_226 - .L_225)
.L_225:
        /*0050*/ 	.word	0x00000008
.L_226:


//--------------------- .nv.info._ZN7cutlass13device_kernelIN5flash19enable_sm80_to_sm89INS1_16FlashAttnFwdSm80INS1_25CollectiveMainloopFwdSm80ILi4ELi1ELb0EN4cute5tupleIJNS5_1CILi128EEENS7_ILi64EEENS7_ILi96EEEEEELi96ENS_10bfloat16_tEfNS_4arch4Sm80ELb0ELb0ELb0ELb0ELb0ELb0ELb1ELb1EEENS1_21CollectiveEpilogueFwdINS6_IJS8_SA_S9_EEENS6_IJNS7_ILi1EEESI_SI_EEESC_SE_Li128ELb0ELb1ELb1ELb0EEENS1_19SingleTileSchedulerILb0ELb1ELb1ELi128EEEEEEEEEvNT_6ParamsE --------------------------
	.section	.nv.info._ZN7cutlass13device_kernelIN5flash19enable_sm80_to_sm89INS1_16FlashAttnFwdSm80INS1_25CollectiveMainloopFwdSm80ILi4ELi1ELb0EN4cute5tupleIJNS5_1CILi128EEENS7_ILi64EEENS7_ILi96EEEEEELi96ENS_10bfloat16_tEfNS_4arch4Sm80ELb0ELb0ELb0ELb0ELb0ELb0ELb1ELb1EEENS1_21CollectiveEpilogueFwdINS6_IJS8_SA_S9_EEENS6_IJNS7_ILi1EEESI_SI_EEESC_SE_Li128ELb0ELb1ELb1ELb0EEENS1_19SingleTileSchedulerILb0ELb1ELb1ELi128EEEEEEEEEvNT_6ParamsE,"",@"SHT_CUDA_INFO"
	.sectionflags	@""
	.align	4


	//----- nvinfo : EIATTR_CUDA_API_VERSION
	.align		4
        /*0000*/ 	.byte	0x04, 0x37
        /*0002*/ 	.short	(.L_228 - .L_227)
.L_227:
        /*0004*/ 	.word	0x00000082


	//----- nvinfo : EIATTR_KPARAM_INFO
	.align		4
.L_228:
        /*0008*/ 	.byte	0x04, 0x17
        /*000a*/ 	.short	(.L_230 - .L_229)
.L_229:
        /*000c*/ 	.word	0x00000000
        /*0010*/ 	.short	0x0000
        /*0012*/ 	.short	0x0000
        /*0014*/ 	.byte	0x00, 0xf0, 0x61, 0x10


	//----- nvinfo : EIATTR_SPARSE_MMA_MASK
	.align		4
.L_230:
        /*0018*/ 	.byte	0x03, 0x50
        /*001a*/ 	.short	0x0000


	//----- nvinfo : EIATTR_MAXREG_COUNT
	.align		4
        /*001c*/ 	.byte	0x03, 0x1b
        /*001e*/ 	.short	0x00ff


	//----- nvinfo : EIATTR_MERCURY_ISA_VERSION
	.align		4
        /*0020*/ 	.byte	0x03, 0x5f
        /*0022*/ 	.short	0x0101


	//----- nvinfo : EIATTR_EXIT_INSTR_OFFSETS
	.align		4
        /*0024*/ 	.byte	0x04, 0x1c
        /*0026*/ 	.short	(.L_232 - .L_231)


	//   ....[0]....
.L_231:
        /*0028*/ 	.word	0x00000010


	//----- nvinfo : EIATTR_MAX_THREADS
	.align		4
.L_232:
        /*002c*/ 	.byte	0x04, 0x05
        /*002e*/ 	.short	(.L_234 - .L_233)
.L_233:
        /*0030*/ 	.word	0x00000080
        /*0034*/ 	.word	0x00000001
        /*0038*/ 	.word	0x00000001


	//----- nvinfo : EIATTR_CBANK_PARAM_SIZE
	.align		4
.L_234:
        /*003c*/ 	.byte	0x03, 0x19
        /*003e*/ 	.short	0x0418


	//----- nvinfo : EIATTR_PARAM_CBANK
	.align		4
        /*0040*/ 	.byte	0x04, 0x0a
        /*0042*/ 	.short	(.L_236 - .L_235)
	.align		4
.L_235:
        /*0044*/ 	.word	index@(.nv.constant0._ZN7cutlass13device_kernelIN5flash19enable_sm80_to_sm89INS1_16FlashAttnFwdSm80INS1_25CollectiveMainloopFwdSm80ILi4ELi1ELb0EN4cute5tupleIJNS5_1CILi128EEENS7_ILi64EEENS7_ILi96EEEEEELi96ENS_10bfloat16_tEfNS_4arch4Sm80ELb0ELb0ELb0ELb0ELb0ELb0ELb1ELb1EEENS1_21CollectiveEpilogueFwdINS6_IJS8_SA_S9_EEENS6_IJNS7_ILi1EEESI_SI_EEESC_SE_Li128ELb0ELb1ELb1ELb0EEENS1_19SingleTileSchedulerILb0ELb1ELb1ELi128EEEEEEEEEvNT_6ParamsE)
        /*0048*/ 	.short	0x0210
        /*004a*/ 	.short	0x0418


	//----- nvinfo : EIATTR_SW_WAR
	.align		4
.L_236:
        /*004c*/ 	.byte	0x04, 0x36
        /*004e*/ 	.short	(.L_238 - .L_237)
.L_237:
        /*0050*/ 	.word	0x00000008
.L_238:


//--------------------- .nv.info._ZN7cutlass13device_kernelIN5flash19enable_sm80_to_sm89INS1_16FlashAttnFwdSm80INS1_25CollectiveMainloopFwdSm80ILi4ELi1ELb0EN4cute5tupleIJNS5_1CILi128EEENS7_ILi48EEENS7_ILi96EEEEEELi96ENS_10bfloat16_tEfNS_4arch4Sm80ELb0ELb0ELb0ELb1ELb0ELb0ELb1ELb1EEENS1_21CollectiveEpilogueFwdINS6_IJS8_SA_S9_EEENS6_IJNS7_ILi1EEESI_SI_EEESC_SE_Li128ELb1ELb1ELb1ELb0EEENS1_36VarlenDynamicPersistentTileSchedulerILi128ELi48ELi128ELi128ELb1ELb1ELb0ELb0ELb1ELb1EEEEEEEEEvNT_6ParamsE --------------------------
	.section	.nv.info._ZN7cutlass13device_kernelIN5flash19enable_sm80_to_sm89INS1_16FlashAttnFwdSm80INS1_25CollectiveMainloopFwdSm80ILi4ELi1ELb0EN4cute5tupleIJNS5_1CILi128EEENS7_ILi48EEENS7_ILi96EEEEEELi96ENS_10bfloat16_tEfNS_4arch4Sm80ELb0ELb0ELb0ELb1ELb0ELb0ELb1ELb1EEENS1_21CollectiveEpilogueFwdINS6_IJS8_SA_S9_EEENS6_IJNS7_ILi1EEESI_SI_EEESC_SE_Li128ELb1ELb1ELb1ELb0EEENS1_36VarlenDynamicPersistentTileSchedulerILi128ELi48ELi128ELi128ELb1ELb1ELb0ELb0ELb1ELb1EEEEEEEEEvNT_6ParamsE,"",@"SHT_CUDA_INFO"
	.sectionflags	@""
	.align	4


	//----- nvinfo : EIATTR_CUDA_API_VERSION
	.align		4
        /*0000*/ 	.byte	0x04, 0x37
        /*0002*/ 	.short	(.L_240 - .L_239)
.L_239:
        /*0004*/ 	.word	0x00000082


	//----- nvinfo : EIATTR_KPARAM_INFO
	.align		4
.L_240:
        /*0008*/ 	.byte	0x04, 0x17
        /*000a*/ 	.short	(.L_242 - .L_241)
.L_241:
        /*000c*/ 	.word	0x00000000
        /*0010*/ 	.short	0x0000
        /*0012*/ 	.short	0x0000
        /*0014*/ 	.byte	0x00, 0xf0, 0xe1, 0x10


	//----- nvinfo : EIATTR_SPARSE_MMA_MASK
	.align		4
.L_242:
        /*0018*/ 	.byte	0x03, 0x50
        /*001a*/ 	.short	0x0000


	//----- nvinfo : EIATTR_MAXREG_COUNT
	.align		4
        /*001c*/ 	.byte	0x03, 0x1b
        /*001e*/ 	.short	0x00ff


	//----- nvinfo : EIATTR_MERCURY_ISA_VERSION
	.align		4
        /*0020*/ 	.byte	0x03, 0x5f
        /*0022*/ 	.short	0x0101


	//----- nvinfo : EIATTR_EXIT_INSTR_OFFSETS
	.align		4
        /*0024*/ 	.byte	0x04, 0x1c
        /*0026*/ 	.short	(.L_244 - .L_243)


	//   ....[0]....
.L_243:
        /*0028*/ 	.word	0x00000010


	//----- nvinfo : EIATTR_MAX_THREADS
	.align		4
.L_244:
        /*002c*/ 	.byte	0x04, 0x05
        /*002e*/ 	.short	(.L_246 - .L_245)
.L_245:
        /*0030*/ 	.word	0x00000080
        /*0034*/ 	.word	0x00000001
        /*0038*/ 	.word	0x00000001


	//----- nvinfo : EIATTR_CBANK_PARAM_SIZE
	.align		4
.L_246:
        /*003c*/ 	.byte	0x03, 0x19
        /*003e*/ 	.short	0x0438


	//----- nvinfo : EIATTR_PARAM_CBANK
	.align		4
        /*0040*/ 	.byte	0x04, 0x0a
        /*0042*/ 	.short	(.L_248 - .L_247)
	.align		4
.L_247:
        /*0044*/ 	.word	index@(.nv.constant0._ZN7cutlass13device_kernelIN5flash19enable_sm80_to_sm89INS1_16FlashAttnFwdSm80INS1_25CollectiveMainloopFwdSm80ILi4ELi1ELb0EN4cute5tupleIJNS5_1CILi128EEENS7_ILi48EEENS7_ILi96EEEEEELi96ENS_10bfloat16_tEfNS_4arch4Sm80ELb0ELb0ELb0ELb1ELb0ELb0ELb1ELb1EEENS1_21CollectiveEpilogueFwdINS6_IJS8_SA_S9_EEENS6_IJNS7_ILi1EEESI_SI_EEESC_SE_Li128ELb1ELb1ELb1ELb0EEENS1_36VarlenDynamicPersistentTileSchedulerILi128ELi48ELi128ELi128ELb1ELb1ELb0ELb0ELb1ELb1EEEEEEEEEvNT_6ParamsE)
        /*0048*/ 	.short	0x0210
        /*004a*/ 	.short	0x0438


	//----- nvinfo : EIATTR_SW_WAR
	.align		4
.L_248:
        /*004c*/ 	.byte	0x04, 0x36
        /*004e*/ 	.short	(.L_250 - .L_249)
.L_249:
        /*0050*/ 	.word	0x00000008
.L_250:


//--------------------- .nv.info._ZN7cutlass13device_kernelIN5flash19enable_sm80_to_sm89INS1_16FlashAttnFwdSm80INS1_25CollectiveMainloopFwdSm80ILi4ELi1ELb0EN4cute5tupleIJNS5_1CILi128EEENS7_ILi48EEENS7_ILi96EEEEEELi96ENS_10bfloat16_tEfNS_4arch4Sm80ELb0ELb0ELb0ELb1ELb0ELb1ELb1ELb1EEENS1_21CollectiveEpilogueFwdINS6_IJS8_SA_S9_EEENS6_IJNS7_ILi1EEESI_SI_EEESC_SE_Li128ELb1ELb1ELb1ELb0EEENS1_36VarlenDynamicPersistentTileSchedulerILi128ELi48ELi128ELi128ELb1ELb1ELb0ELb0ELb1ELb1EEEEEEEEEvNT_6ParamsE --------------------------
	.section	.nv.info._ZN7cutlass13device_kernelIN5flash19enable_sm80_to_sm89INS1_16FlashAttnFwdSm80INS1_25CollectiveMainloopFwdSm80ILi4ELi1ELb0EN4cute5tupleIJNS5_1CILi128EEENS7_ILi48EEENS7_ILi96EEEEEELi96ENS_10bfloat16_tEfNS_4arch4Sm80ELb0ELb0ELb0ELb1ELb0ELb1ELb1ELb1EEENS1_21CollectiveEpilogueFwdINS6_IJS8_SA_S9_EEENS6_IJNS7_ILi1EEESI_SI_EEESC_SE_Li128ELb1ELb1ELb1ELb0EEENS1_36VarlenDynamicPersistentTileSchedulerILi128ELi48ELi128ELi128ELb1ELb1ELb0ELb0ELb1ELb1EEEEEEEEEvNT_6ParamsE,"",@"SHT_CUDA_INFO"
	.sectionflags	@""
	.align	4


	//----- nvinfo : EIATTR_CUDA_API_VERSION
	.align		4
        /*0000*/ 	.byte	0x04, 0x37
        /*0002*/ 	.short	(.L_252 - .L_251)
.L_251:
        /*0004*/ 	.word	0x00000082


	//----- nvinfo : EIATTR_KPARAM_INFO
	.align		4
.L_252:
        /*0008*/ 	.byte	0x04, 0x17
        /*000a*/ 	.short	(.L_254 - .L_253)
.L_253:
        /*000c*/ 	.word	0x00000000
        /*0010*/ 	.short	0x0000
        /*0012*/ 	.short	0x0000
        /*0014*/ 	.byte	0x00, 0xf0, 0xe1, 0x10


	//----- nvinfo : EIATTR_SPARSE_MMA_MASK
	.align		4
.L_254:
        /*0018*/ 	.byte	0x03, 0x50
        /*001a*/ 	.short	0x0000


	//----- nvinfo : EIATTR_MAXREG_COUNT
	.align		4
        /*001c*/ 	.byte	0x03, 0x1b
        /*001e*/ 	.short	0x00ff


	//----- nvinfo : EIATTR_MERCURY_ISA_VERSION
	.align		4
        /*0020*/ 	.byte	0x03, 0x5f
        /*0022*/ 	.short	0x0101


	//----- nvinfo : EIATTR_EXIT_INSTR_OFFSETS
	.align		4
        /*0024*/ 	.byte	0x04, 0x1c
        /*0026*/ 	.short	(.L_256 - .L_255)


	//   ....[0]....
.L_255:
        /*0028*/ 	.word	0x00000010


	//----- nvinfo : EIATTR_MAX_THREADS
	.align		4
.L_256:
        /*002c*/ 	.byte	0x04, 0x05
        /*002e*/ 	.short	(.L_258 - .L_257)
.L_257:
        /*0030*/ 	.word	0x00000080
        /*0034*/ 	.word	0x00000001
        /*0038*/ 	.word	0x00000001


	//----- nvinfo : EIATTR_CBANK_PARAM_SIZE
	.align		4
.L_258:
        /*003c*/ 	.byte	0x03, 0x19
        /*003e*/ 	.short	0x0438


	//----- nvinfo : EIATTR_PARAM_CBANK
	.align		4
        /*0040*/ 	.byte	0x04, 0x0a
        /*0042*/ 	.short	(.L_260 - .L_259)
	.align		4
.L_259:
        /*0044*/ 	.word	index@(.nv.constant0._ZN7cutlass13device_kernelIN5flash19enable_sm80_to_sm89INS1_16FlashAttnFwdSm80INS1_25CollectiveMainloopFwdSm80ILi4ELi1ELb0EN4cute5tupleIJNS5_1CILi128EEENS7_ILi48EEENS7_ILi96EEEEEELi96ENS_10bfloat16_tEfNS_4arch4Sm80ELb0ELb0ELb0ELb1ELb0ELb1ELb1ELb1EEENS1_21CollectiveEpilogueFwdINS6_IJS8_SA_S9_EEENS6_IJNS7_ILi1EEESI_SI_EEESC_SE_Li128ELb1ELb1ELb1ELb0EEENS1_36VarlenDynamicPersistentTileSchedulerILi128ELi48ELi128ELi128ELb1ELb1ELb0ELb0ELb1ELb1EEEEEEEEEvNT_6ParamsE)
        /*0048*/ 	.short	0x0210
        /*004a*/ 	.short	0x0438


	//----- nvinfo : EIATTR_SW_WAR
	.align		4
.L_260:
        /*004c*/ 	.byte	0x04, 0x36
        /*004e*/ 	.short	(.L_262 - .L_261)
.L_261:
        /*0050*/ 	.word	0x00000008
.L_262:


//--------------------- .nv.info._ZN7cutlass13device_kernelIN5flash19enable_sm80_to_sm89INS1_16FlashAttnFwdSm80INS1_25CollectiveMainloopFwdSm80ILi4ELi1ELb0EN4cute5tupleIJNS5_1CILi128EEENS7_ILi48EEENS7_ILi96EEEEEELi96ENS_10bfloat16_tEfNS_4arch4Sm80ELb0ELb1ELb0ELb0ELb0ELb0ELb1ELb1EEENS1_21CollectiveEpilogueFwdINS6_IJS8_SA_S9_EEENS6_IJNS7_ILi1EEESI_SI_EEESC_SE_Li128ELb0ELb1ELb1ELb0EEENS1_19SingleTileSchedulerILb0ELb1ELb1ELi128EEEEEEEEEvNT_6ParamsE --------------------------
	.section	.nv.info._ZN7cutlass13device_kernelIN5flash19enable_sm80_to_sm89INS1_16FlashAttnFwdSm80INS1_25CollectiveMainloopFwdSm80ILi4ELi1ELb0EN4cute5tupleIJNS5_1CILi128EEENS7_ILi48EEENS7_ILi96EEEEEELi96ENS_10bfloat16_tEfNS_4arch4Sm80ELb0ELb1ELb0ELb0ELb0ELb0ELb1ELb1EEENS1_21CollectiveEpilogueFwdINS6_IJS8_SA_S9_EEENS6_IJNS7_ILi1EEESI_SI_EEESC_SE_Li128ELb0ELb1ELb1ELb0EEENS1_19SingleTileSchedulerILb0ELb1ELb1ELi128EEEEEEEEEvNT_6ParamsE,"",@"SHT_CUDA_INFO"
	.sectionflags	@""
	.align	4


	//----- nvinfo : EIATTR_CUDA_API_VERSION
	.align		4
        /*0000*/ 	.byte	0x04, 0x37
        /*0002*/ 	.short	(.L_264 - .L_263)
.L_263:
        /*0004*/ 	.word	0x00000082


	//----- nvinfo : EIATTR_KPARAM_INFO
	.align		4
.L_264:
        /*0008*/ 	.byte	0x04, 0x17
        /*000a*/ 	.short	(.L_266 - .L_265)
.L_265:
        /*000c*/ 	.word	0x00000000
        /*0010*/ 	.short	0x0000
        /*0012*/ 	.short	0x0000
        /*0014*/ 	.byte	0x00, 0xf0, 0x61, 0x10


	//----- nvinfo : EIATTR_SPARSE_MMA_MASK
	.align		4
.L_266:
        /*0018*/ 	.byte	0x03, 0x50
        /*001a*/ 	.short	0x0000


	//----- nvinfo : EIATTR_MAXREG_COUNT
	.align		4
        /*001c*/ 	.byte	0x03, 0x1b
        /*001e*/ 	.short	0x00ff


	//----- nvinfo : EIATTR_MERCURY_ISA_VERSION
	.align		4
        /*0020*/ 	.byte	0x03, 0x5f
        /*0022*/ 	.short	0x0101


	//----- nvinfo : EIATTR_EXIT_INSTR_OFFSETS
	.align		4
        /*0024*/ 	.byte	0x04, 0x1c
        /*0026*/ 	.short	(.L_268 - .L_267)


	//   ....[0]....
.L_267:
        /*0028*/ 	.word	0x00000010


	//----- nvinfo : EIATTR_MAX_THREADS
	.align		4
.L_268:
        /*002c*/ 	.byte	0x04, 0x05
        /*002e*/ 	.short	(.L_270 - .L_269)
.L_269:
        /*0030*/ 	.word	0x00000080
        /*0034*/ 	.word	0x00000001
        /*0038*/ 	.word	0x00000001


	//----- nvinfo : EIATTR_CBANK_PARAM_SIZE
	.align		4
.L_270:
        /*003c*/ 	.byte	0x03, 0x19
        /*003e*/ 	.short	0x0418


	//----- nvinfo : EIATTR_PARAM_CBANK
	.align		4
        /*0040*/ 	.byte	0x04, 0x0a
        /*0042*/ 	.short	(.L_272 - .L_271)
	.align		4
.L_271:
        /*0044*/ 	.word	index@(.nv.constant0._ZN7cutlass13device_kernelIN5flash19enable_sm80_to_sm89INS1_16FlashAttnFwdSm80INS1_25CollectiveMainloopFwdSm80ILi4ELi1ELb0EN4cute5tupleIJNS5_1CILi128EEENS7_ILi48EEENS7_ILi96EEEEEELi96ENS_10bfloat16_tEfNS_4arch4Sm80ELb0ELb1ELb0ELb0ELb0ELb0ELb1ELb1EEENS1_21CollectiveEpilogueFwdINS6_IJS8_SA_S9_EEENS6_IJNS7_ILi1EEESI_SI_EEESC_SE_Li128ELb0ELb1ELb1ELb0EEENS1_19SingleTileSchedulerILb0ELb1ELb1ELi128EEEEEEEEEvNT_6ParamsE)
        /*0048*/ 	.short	0x0210
        /*004a*/ 	.short	0x0418


	//----- nvinfo : EIATTR_SW_WAR
	.align		4
.L_272:
        /*004c*/ 	.byte	0x04, 0x36
        /*004e*/ 	.short	(.L_274 - .L_273)
.L_273:
        /*0050*/ 	.word	0x00000008
.L_274:


//--------------------- .nv.info._ZN7cutlass13device_kernelIN5flash19enable_sm80_to_sm89INS1_16FlashAttnFwdSm80INS1_25CollectiveMainloopFwdSm80ILi4ELi1ELb0EN4cute5tupleIJNS5_1CILi128EEENS7_ILi48EEENS7_ILi96EEEEEELi96ENS_10bfloat16_tEfNS_4arch4Sm80ELb0ELb1ELb0ELb1ELb0ELb0ELb1ELb1EEENS1_21CollectiveEpilogueFwdINS6_IJS8_SA_S9_EEENS6_IJNS7_ILi1EEESI_SI_EEESC_SE_Li128ELb1ELb1ELb1ELb0EEENS1_36VarlenDynamicPersistentTileSchedulerILi128ELi48ELi128ELi128ELb1ELb1ELb0ELb1ELb0ELb1EEEEEEEEEvNT_6ParamsE --------------------------
	.section	.nv.info._ZN7cutlass13device_kernelIN5flash19enable_sm80_to_sm89INS1_16FlashAttnFwdSm80INS1_25CollectiveMainloopFwdSm80ILi4ELi1ELb0EN4cute5tupleIJNS5_1CILi128EEENS7_ILi48EEENS7_ILi96EEEEEELi96ENS_10bfloat16_tEfNS_4arch4Sm80ELb0ELb1ELb0ELb1ELb0ELb0ELb1ELb1EEENS1_21CollectiveEpilogueFwdINS6_IJS8_SA_S9_EEENS6_IJNS7_ILi1EEESI_SI_EEESC_SE_Li128ELb1ELb1ELb1ELb0EEENS1_36VarlenDynamicPersistentTileSchedulerILi128ELi48ELi128ELi128ELb1ELb1ELb0ELb1ELb0ELb1EEEEEEEEEvNT_6ParamsE,"",@"SHT_CUDA_INFO"
	.sectionflags	@""
	.align	4


	//----- nvinfo : EIATTR_CUDA_API_VERSION
	.align		4
        /*0000*/ 	.byte	0x04, 0x37
        /*0002*/ 	.short	(.L_276 - .L_275)
.L_275:
        /*0004*/ 	.word	0x00000082


	//----- nvinfo : EIATTR_KPARAM_INFO
	.align		4
.L_276:
        /*0008*/ 	.byte	0x04, 0x17
        /*000a*/ 	.short	(.L_278 - .L_277)
.L_277:
        /*000c*/ 	.word	0x00000000
        /*0010*/ 	.short	0x0000
        /*0012*/ 	.short	0x0000
        /*0014*/ 	.byte	0x00, 0xf0, 0xe1, 0x10


	//----- nvinfo : EIATTR_SPARSE_MMA_MASK
	.align		4
.L_278:
        /*0018*/ 	.byte	0x03, 0x50
        /*001a*/ 	.short	0x0000


	//----- nvinfo : EIATTR_MAXREG_COUNT
	.align		4
        /*001c*/ 	.byte	0x03, 0x1b
        /*001e*/ 	.short	0x00ff


	//----- nvinfo : EIATTR_MERCURY_ISA_VERSION
	.align		4
        /*0020*/ 	.byte	0x03, 0x5f
        /*0022*/ 	.short	0x0101


	//----- nvinfo : EIATTR_EXIT_INSTR_OFFSETS
	.align		4
        /*0024*/ 	.byte	0x04, 0x1c
        /*0026*/ 	.short	(.L_280 - .L_279)


	//   ....[0]....
.L_279:
        /*0028*/ 	.word	0x00000010


	//----- nvinfo : EIATTR_MAX_THREADS
	.align		4
.L_280:
        /*002c*/ 	.byte	0x04, 0x05
        /*002e*/ 	.short	(.L_282 - .L_281)
.L_281:
        /*0030*/ 	.word	0x00000080
        /*0034*/ 	.word	0x00000001
        /*0038*/ 	.word	0x00000001


	//----- nvinfo : EIATTR_CBANK_PARAM_SIZE
	.align		4
.L_282:
        /*003c*/ 	.byte	0x03, 0x19
        /*003e*/ 	.short	0x0438


	//----- nvinfo : EIATTR_PARAM_CBANK
	.align		4
        /*0040*/ 	.byte	0x04, 0x0a
        /*0042*/ 	.short	(.L_284 - .L_283)
	.align		4
.L_283:
        /*0044*/ 	.word	index@(.nv.constant0._ZN7cutlass13device_kernelIN5flash19enable_sm80_to_sm89INS1_16FlashAttnFwdSm80INS1_25CollectiveMainloopFwdSm80ILi4ELi1ELb0EN4cute5tupleIJNS5_1CILi128EEENS7_ILi48EEENS7_ILi96EEEEEELi96ENS_10bfloat16_tEfNS_4arch4Sm80ELb0ELb1ELb0ELb1ELb0ELb0ELb1ELb1EEENS1_21CollectiveEpilogueFwdINS6_IJS8_SA_S9_EEENS6_IJNS7_ILi1EEESI_SI_EEESC_SE_Li128ELb1ELb1ELb1ELb0EEENS1_36VarlenDynamicPersistentTileSchedulerILi128ELi48ELi128ELi128ELb1ELb1ELb0ELb1ELb0ELb1EEEEEEEEEvNT_6ParamsE)
        /*0048*/ 	.short	0x0210
        /*004a*/ 	.short	0x0438


	//----- nvinfo : EIATTR_SW_WAR
	.align		4
.L_284:
        /*004c*/ 	.byte	0x04, 0x36
        /*004e*/ 	.short	(.L_286 - .L_285)
.L_285:
        /*0050*/ 	.word	0x00000008
.L_286:


//--------------------- .nv.info._ZN7cutlass13device_kernelIN5flash19enable_sm80_to_sm89INS1_16FlashAttnFwdSm80INS1_25CollectiveMainloopFwdSm80ILi4ELi1ELb0EN4cute5tupleIJNS5_1CILi128EEENS7_ILi48EEENS7_ILi96EEEEEELi96ENS_10bfloat16_tEfNS_4arch4Sm80ELb0ELb1ELb0ELb1ELb0ELb1ELb1ELb1EEENS1_21CollectiveEpilogueFwdINS6_IJS8_SA_S9_EEENS6_IJNS7_ILi1EEESI_SI_EEESC_SE_Li128ELb1ELb1ELb1ELb0EEENS1_36VarlenDynamicPersistentTileSchedulerILi128ELi48ELi128ELi128ELb1ELb1ELb0ELb1ELb0ELb1EEEEEEEEEvNT_6ParamsE --------------------------
	.section	.nv.info._ZN7cutlass13device_kernelIN5flash19enable_sm80_to_sm89INS1_16FlashAttnFwdSm80INS1_25CollectiveMainloopFwdSm80ILi4ELi1ELb0EN4cute5tupleIJNS5_1CILi128EEENS7_ILi48EEENS7_ILi96EEEEEELi96ENS_10bfloat16_tEfNS_4arch4Sm80ELb0ELb1ELb0ELb1ELb0ELb1ELb1ELb1EEENS1_21CollectiveEpilogueFwdINS6_IJS8_SA_S9_EEENS6_IJNS7_ILi1EEESI_SI_EEESC_SE_Li128ELb1ELb1ELb1ELb0EEENS1_36VarlenDynamicPersistentTileSchedulerILi128ELi48ELi128ELi128ELb1ELb1ELb0ELb1ELb0ELb1EEEEEEEEEvNT_6ParamsE,"",@"SHT_CUDA_INFO"
	.sectionflags	@""
	.align	4


	//----- nvinfo : EIATTR_CUDA_API_VERSION
	.align		4
        /*0000*/ 	.byte	0x04, 0x37
        /*0002*/ 	.short	(.L_288 - .L_287)
.L_287:
        /*0004*/ 	.word	0x00000082


	//----- nvinfo : EIATTR_KPARAM_INFO
	.align		4
.L_288:
        /*0008*/ 	.byte	0x04, 0x17
        /*000a*/ 	.short	(.L_290 - .L_289)
.L_289:
        /*000c*/ 	.word	0x00000000
        /*0010*/ 	.short	0x0000
        /*0012*/ 	.short	0x0000
        /*0014*/ 	.byte	0x00, 0xf0, 0xe1, 0x10


	//----- nvinfo : EIATTR_SPARSE_MMA_MASK
	.align		4
.L_290:
        /*0018*/ 	.byte	0x03, 0x50
        /*001a*/ 	.short	0x0000


	//----- nvinfo : EIATTR_MAXREG_COUNT
	.align		4
        /*001c*/ 	.byte	0x03, 0x1b
        /*001e*/ 	.short	0x00ff


	//----- nvinfo : EIATTR_MERCURY_ISA_VERSION
	.align		4
        /*0020*/ 	.byte	0x03, 0x5f
        /*0022*/ 	.short	0x0101


	//----- nvinfo : EIATTR_EXIT_INSTR_OFFSETS
	.align		4
        /*0024*/ 	.byte	0x04, 0x1c
        /*0026*/ 	.short	(.L_292 - .L_291)


	//   ....[0]....
.L_291:
        /*0028*/ 	.word	0x00000010


	//----- nvinfo : EIATTR_MAX_THREADS
	.align		4
.L_292:
        /*002c*/ 	.byte	0x04, 0x05
        /*002e*/ 	.short	(.L_294 - .L_293)
.L_293:
        /*0030*/ 	.word	0x00000080
        /*0034*/ 	.word	0x00000001
        /*0038*/ 	.word	0x00000001


	//----- nvinfo : EIATTR_CBANK_PARAM_SIZE
	.align		4
.L_294:
        /*003c*/ 	.byte	0x03, 0x19
        /*003e*/ 	.short	0x0438


	//----- nvinfo : EIATTR_PARAM_CBANK
	.align		4
        /*0040*/ 	.byte	0x04, 0x0a
        /*0042*/ 	.short	(.L_296 - .L_295)
	.align		4
.L_295:
        /*0044*/ 	.word	index@(.nv.constant0._ZN7cutlass13device_kernelIN5flash19enable_sm80_to_sm89INS1_16FlashAttnFwdSm80INS1_25CollectiveMainloopFwdSm80ILi4ELi1ELb0EN4cute5tupleIJNS5_1CILi128EEENS7_ILi48EEENS7_ILi96EEEEEELi96ENS_10bfloat16_tEfNS_4arch4Sm80ELb0ELb1ELb0ELb1ELb0ELb1ELb1ELb1EEENS1_21CollectiveEpilogueFwdINS6_IJS8_SA_S9_EEENS6_IJNS7_ILi1EEESI_SI_EEESC_SE_Li128ELb1ELb1ELb1ELb0EEENS1_36VarlenDynamicPersistentTileSchedulerILi128ELi48ELi128ELi128ELb1ELb1ELb0ELb1ELb0ELb1EEEEEEEEEvNT_6ParamsE)
        /*0048*/ 	.short	0x0210
        /*004a*/ 	.short	0x0438


	//----- nvinfo : EIATTR_SW_WAR
	.align		4
.L_296:
        /*004c*/ 	.byte	0x04, 0x36
        /*004e*/ 	.short	(.L_298 - .L_297)
.L_297:
        /*0050*/ 	.word	0x00000008
.L_298:


//--------------------- .nv.info._ZN7cutlass13device_kernelIN5flash19enable_sm80_to_sm89INS1_16FlashAttnFwdSm80INS1_25CollectiveMainloopFwdSm80ILi4ELi1ELb0EN4cute5tupleIJNS5_1CILi128EEENS7_ILi64EEENS7_ILi96EEEEEELi96ENS_10bfloat16_tEfNS_4arch4Sm80ELb1ELb0ELb0ELb0ELb0ELb0ELb1ELb1EEENS1_21CollectiveEpilogueFwdINS6_IJS8_SA_S9_EEENS6_IJNS7_ILi1EEESI_SI_EEESC_SE_Li128ELb0ELb1ELb1ELb0EEENS1_30DynamicPersistentTileSchedulerILi128ELi128ELb1ELb1ELb0EEEEEEEEEvNT_6ParamsE --------------------------
	.section	.nv.info._ZN7cutlass13device_kernelIN5flash19enable_sm80_to_sm89INS1_16FlashAttnFwdSm80INS1_25CollectiveMainloopFwdSm80ILi4ELi1ELb0EN4cute5tupleIJNS5_1CILi128EEENS7_ILi64EEENS7_ILi96EEEEEELi96ENS_10bfloat16_tEfNS_4arch4Sm80ELb1ELb0ELb0ELb0ELb0ELb0ELb1ELb1EEENS1_21CollectiveEpilogueFwdINS6_IJS8_SA_S9_EEENS6_IJNS7_ILi1EEESI_SI_EEESC_SE_Li128ELb0ELb1ELb1ELb0EEENS1_30DynamicPersistentTileSchedulerILi128ELi128ELb1ELb1ELb0EEEEEEEEEvNT_6ParamsE,"",@"SHT_CUDA_INFO"
	.sectionflags	@""
	.align	4


	//----- nvinfo : EIATTR_CUDA_API_VERSION
	.align		4
        /*0000*/ 	.byte	0x04, 0x37
        /*0002*/ 	.short	(.L_300 - .L_299)
.L_299:
        /*0004*/ 	.word	0x00000082


	//----- nvinfo : EIATTR_KPARAM_INFO
	.align		4
.L_300:
        /*0008*/ 	.byte	0x04, 0x17
        /*000a*/ 	.short	(.L_302 - .L_301)
.L_301:
        /*000c*/ 	.word	0x00000000
        /*0010*/ 	.short	0x0000
        /*0012*/ 	.short	0x0000
        /*0014*/ 	.byte	0x00, 0xf0, 0xa1, 0x10


	//----- nvinfo : EIATTR_SPARSE_MMA_MASK
	.align		4
.L_302:
        /*0018*/ 	.byte	0x03, 0x50
        /*001a*/ 	.short	0x0000


	//----- nvinfo : EIATTR_MAXREG_COUNT
	.align		4
        /*001c*/ 	.byte	0x03, 0x1b
        /*001e*/ 	.short	0x00ff


	//----- nvinfo : EIATTR_MERCURY_ISA_VERSION
	.align		4
        /*0020*/ 	.byte	0x03, 0x5f
        /*0022*/ 	.short	0x0101


	//----- nvinfo : EIATTR_EXIT_INSTR_OFFSETS
	.align		4
        /*0024*/ 	.byte	0x04, 0x1c
        /*0026*/ 	.short	(.L_304 - .L_303)


	//   ....[0]....
.L_303:
        /*0028*/ 	.word	0x00000010


	//----- nvinfo : EIATTR_MAX_THREADS
	.align		4
.L_304:
        /*002c*/ 	.byte	0x04, 0x05
        /*002e*/ 	.short	(.L_306 - .L_305)
.L_305:
        /*0030*/ 	.word	0x00000080
        /*0034*/ 	.word	0x00000001
        /*0038*/ 	.word	0x00000001


	//----- nvinfo : EIATTR_CBANK_PARAM_SIZE
	.align		4
.L_306:
        /*003c*/ 	.byte	0x03, 0x19
        /*003e*/ 	.short	0x0428


	//----- nvinfo : EIATTR_PARAM_CBANK
	.align		4
        /*0040*/ 	.byte	0x04, 0x0a
        /*0042*/ 	.short	(.L_308 - .L_307)
	.align		4
.L_307:
        /*0044*/ 	.word	index@(.nv.constant0._ZN7cutlass13device_kernelIN5flash19enable_sm80_to_sm89INS1_16FlashAttnFwdSm80INS1_25CollectiveMainloopFwdSm80ILi4ELi1ELb0EN4cute5tupleIJNS5_1CILi128EEENS7_ILi64EEENS7_ILi96EEEEEELi96ENS_10bfloat16_tEfNS_4arch4Sm80ELb1ELb0ELb0ELb0ELb0ELb0ELb1ELb1EEENS1_21CollectiveEpilogueFwdINS6_IJS8_SA_S9_EEENS6_IJNS7_ILi1EEESI_SI_EEESC_SE_Li128ELb0ELb1ELb1ELb0EEENS1_30DynamicPersistentTileSchedulerILi128ELi128ELb1ELb1ELb0EEEEEEEEEvNT_6ParamsE)
        /*0048*/ 	.short	0x0210
        /*004a*/ 	.short	0x0428


	//----- nvinfo : EIATTR_SW_WAR
	.align		4
.L_308:
        /*004c*/ 	.byte	0x04, 0x36
        /*004e*/ 	.short	(.L_310 - .L_309)
.L_309:
        /*0050*/ 	.word	0x00000008
.L_310:


//--------------------- .nv.info._ZN7cutlass13device_kernelIN5flash19enable_sm80_to_sm89INS1_16FlashAttnFwdSm80INS1_25CollectiveMainloopFwdSm80ILi4ELi1ELb0EN4cute5tupleIJNS5_1CILi128EEENS7_ILi48EEENS7_ILi96EEEEEELi96ENS_10bfloat16_tEfNS_4arch4Sm80ELb1ELb0ELb0ELb1ELb0ELb0ELb1ELb1EEENS1_21CollectiveEpilogueFwdINS6_IJS8_SA_S9_EEENS6_IJNS7_ILi1EEESI_SI_EEESC_SE_Li128ELb1ELb1ELb1ELb0EEENS1_36VarlenDynamicPersistentTileSchedulerILi128ELi48ELi128ELi128ELb1ELb1ELb0ELb1ELb1ELb1EEEEEEEEEvNT_6ParamsE --------------------------
	.section	.nv.info._ZN7cutlass13device_kernelIN5flash19enable_sm80_to_sm89INS1_16FlashAttnFwdSm80INS1_25CollectiveMainloopFwdSm80ILi4ELi1ELb0EN4cute5tupleIJNS5_1CILi128EEENS7_ILi48EEENS7_ILi96EEEEEELi96ENS_10bfloat16_tEfNS_4arch4Sm80ELb1ELb0ELb0ELb1ELb0ELb0ELb1ELb1EEENS1_21CollectiveEpilogueFwdINS6_IJS8_SA_S9_EEENS6_IJNS7_ILi1EEESI_SI_EEESC_SE_Li128ELb1ELb1ELb1ELb0EEENS1_36VarlenDynamicPersistentTileSchedulerILi128ELi48ELi128ELi128ELb1ELb1ELb0ELb1ELb1ELb1EEEEEEEEEvNT_6ParamsE,"",@"SHT_CUDA_INFO"
	.sectionflags	@""
	.align	4


	//----- nvinfo : EIATTR_CUDA_API_VERSION
	.align		4
        /*0000*/ 	.byte	0x04, 0x37
        /*0002*/ 	.short	(.L_312 - .L_311)
.L_311:
        /*0004*/ 	.word	0x00000082


	//----- nvinfo : EIATTR_KPARAM_INFO
	.align		4
.L_312:
        /*0008*/ 	.byte	0x04, 0x17
        /*000a*/ 	.short	(.L_314 - .L_313)
.L_313:
        /*000c*/ 	.word	0x00000000
        /*0010*/ 	.short	0x0000
        /*0012*/ 	.short	0x0000
        /*0014*/ 	.byte	0x00, 0xf0, 0xe1, 0x10


	//----- nvinfo : EIATTR_SPARSE_MMA_MASK
	.align		4
.L_314:
        /*0018*/ 	.byte	0x03, 0x50
        /*001a*/ 	.short	0x0000


	//----- nvinfo : EIATTR_MAXREG_COUNT
	.align		4
        /*001c*/ 	.byte	0x03, 0x1b
        /*001e*/ 	.short	0x00ff


	//----- nvinfo : EIATTR_MERCURY_ISA_VERSION
	.align		4
        /*0020*/ 	.byte	0x03, 0x5f
        /*0022*/ 	.short	0x0101


	//----- nvinfo : EIATTR_EXIT_INSTR_OFFSETS
	.align		4
        /*0024*/ 	.byte	0x04, 0x1c
        /*0026*/ 	.short	(.L_316 - .L_315)


	//   ....[0]....
.L_315:
        /*0028*/ 	.word	0x00000010


	//----- nvinfo : EIATTR_MAX_THREADS
	.align		4
.L_316:
        /*002c*/ 	.byte	0x04, 0x05
        /*002e*/ 	.short	(.L_318 - .L_317)
.L_317:
        /*0030*/ 	.word	0x00000080
        /*0034*/ 	.word	0x00000001
        /*0038*/ 	.word	0x00000001


	//----- nvinfo : EIATTR_CBANK_PARAM_SIZE
	.align		4
.L_318:
        /*003c*/ 	.byte	0x03, 0x19
        /*003e*/ 	.short	0x0438


	//----- nvinfo : EIATTR_PARAM_CBANK
	.align		4
        /*0040*/ 	.byte	0x04, 0x0a
        /*0042*/ 	.short	(.L_320 - .L_319)
	.align		4
.L_319:
        /*0044*/ 	.word	index@(.nv.constant0._ZN7cutlass13device_kernelIN5flash19enable_sm80_to_sm89INS1_16FlashAttnFwdSm80INS1_25CollectiveMainloopFwdSm80ILi4ELi1ELb0EN4cute5tupleIJNS5_1CILi128EEENS7_ILi48EEENS7_ILi96EEEEEELi96ENS_10bfloat16_tEfNS_4arch4Sm80ELb1ELb0ELb0ELb1ELb0ELb0ELb1ELb1EEENS1_21CollectiveEpilogueFwdINS6_IJS8_SA_S9_EEENS6_IJNS7_ILi1EEESI_SI_EEESC_SE_Li128ELb1ELb1ELb1ELb0EEENS1_36VarlenDynamicPersistentTileSchedulerILi128ELi48ELi128ELi128ELb1ELb1ELb0ELb1ELb1ELb1EEEEEEEEEvNT_6ParamsE)
        /*0048*/ 	.short	0x0210
        /*004a*/ 	.short	0x0438


	//----- nvinfo : EIATTR_SW_WAR
	.align		4
.L_320:
        /*004c*/ 	.byte	0x04, 0x36
        /*004e*/ 	.short	(.L_322 - .L_321)
.L_321:
        /*0050*/ 	.word	0x00000008
.L_322:


//--------------------- .nv.info._ZN7cutlass13device_kernelIN5flash19enable_sm80_to_sm89INS1_16FlashAttnFwdSm80INS1_25CollectiveMainloopFwdSm80ILi4ELi1ELb0EN4cute5tupleIJNS5_1CILi128EEENS7_ILi48EEENS7_ILi96EEEEEELi96ENS_10bfloat16_tEfNS_4arch4Sm80ELb1ELb0ELb0ELb1ELb0ELb1ELb1ELb1EEENS1_21CollectiveEpilogueFwdINS6_IJS8_SA_S9_EEENS6_IJNS7_ILi1EEESI_SI_EEESC_SE_Li128ELb1ELb1ELb1ELb0EEENS1_36VarlenDynamicPersistentTileSchedulerILi128ELi48ELi128ELi128ELb1ELb1ELb0ELb1ELb1ELb1EEEEEEEEEvNT_6ParamsE --------------------------
	.section	.nv.info._ZN7cutlass13device_kernelIN5flash19enable_sm80_to_sm89INS1_16FlashAttnFwdSm80INS1_25CollectiveMainloopFwdSm80ILi4ELi1ELb0EN4cute5tupleIJNS5_1CILi128EEENS7_ILi48EEENS7_ILi96EEEEEELi96ENS_10bfloat16_tEfNS_4arch4Sm80ELb1ELb0ELb0ELb1ELb0ELb1ELb1ELb1EEENS1_21CollectiveEpilogueFwdINS6_IJS8_SA_S9_EEENS6_IJNS7_ILi1EEESI_SI_EEESC_SE_Li128ELb1ELb1ELb1ELb0EEENS1_36VarlenDynamicPersistentTileSchedulerILi128ELi48ELi128ELi128ELb1ELb1ELb0ELb1ELb1ELb1EEEEEEEEEvNT_6ParamsE,"",@"SHT_CUDA_INFO"
	.sectionflags	@""
	.align	4


	//----- nvinfo : EIATTR_CUDA_API_VERSION
	.align		4
        /*0000*/ 	.byte	0x04, 0x37
        /*0002*/ 	.short	(.L_324 - .L_323)
.L_323:
        /*0004*/ 	.word	0x00000082


	//----- nvinfo : EIATTR_KPARAM_INFO
	.align		4
.L_324:
        /*0008*/ 	.byte	0x04, 0x17
        /*000a*/ 	.short	(.L_326 - .L_325)
.L_325:
        /*000c*/ 	.word	0x00000000
        /*0010*/ 	.short	0x0000
        /*0012*/ 	.short	0x0000
        /*0014*/ 	.byte	0x00, 0xf0, 0xe1, 0x10


	//----- nvinfo : EIATTR_SPARSE_MMA_MASK
	.align		4
.L_326:
        /*0018*/ 	.byte	0x03, 0x50
        /*001a*/ 	.short	0x0000


	//----- nvinfo : EIATTR_MAXREG_COUNT
	.align		4
        /*001c*/ 	.byte	0x03, 0x1b
        /*001e*/ 	.short	0x00ff


	//----- nvinfo : EIATTR_MERCURY_ISA_VERSION
	.align		4
        /*0020*/ 	.byte	0x03, 0x5f
        /*0022*/ 	.short	0x0101


	//----- nvinfo : EIATTR_EXIT_INSTR_OFFSETS
	.align		4
        /*0024*/ 	.byte	0x04, 0x1c
        /*0026*/ 	.short	(.L_328 - .L_327)


	//   ....[0]....
.L_327:
        /*0028*/ 	.word	0x00000010


	//----- nvinfo : EIATTR_MAX_THREADS
	.align		4
.L_328:
        /*002c*/ 	.byte	0x04, 0x05
        /*002e*/ 	.short	(.L_330 - .L_329)
.L_329:
        /*0030*/ 	.word	0x00000080
        /*0034*/ 	.word	0x00000001
        /*0038*/ 	.word	0x00000001


	//----- nvinfo : EIATTR_CBANK_PARAM_SIZE
	.align		4
.L_330:
        /*003c*/ 	.byte	0x03, 0x19
        /*003e*/ 	.short	0x0438


	//----- nvinfo : EIATTR_PARAM_CBANK
	.align		4
        /*0040*/ 	.byte	0x04, 0x0a
        /*0042*/ 	.short	(.L_332 - .L_331)
	.align		4
.L_331:
        /*0044*/ 	.word	index@(.nv.constant0._ZN7cutlass13device_kernelIN5flash19enable_sm80_to_sm89INS1_16FlashAttnFwdSm80INS1_25CollectiveMainloopFwdSm80ILi4ELi1ELb0EN4cute5tupleIJNS5_1CILi128EEENS7_ILi48EEENS7_ILi96EEEEEELi96ENS_10bfloat16_tEfNS_4arch4Sm80ELb1ELb0ELb0ELb1ELb0ELb1ELb1ELb1EEENS1_21CollectiveEpilogueFwdINS6_IJS8_SA_S9_EEENS6_IJNS7_ILi1EEESI_SI_EEESC_SE_Li128ELb1ELb1ELb1ELb0EEENS1_36VarlenDynamicPersistentTileSchedulerILi128ELi48ELi128ELi128ELb1ELb1ELb0ELb1ELb1ELb1EEEEEEEEEvNT_6ParamsE)
        /*0048*/ 	.short	0x0210
        /*004a*/ 	.short	0x0438


	//----- nvinfo : EIATTR_SW_WAR
	.align		4
.L_332:
        /*004c*/ 	.byte	0x04, 0x36
        /*004e*/ 	.short	(.L_334 - .L_333)
.L_333:
        /*0050*/ 	.word	0x00000008
.L_334:


//--------------------- .nv.callgraph             --------------------------
	.section	.nv.callgraph,"",@"SHT_CUDA_CALLGRAPH"
	.align	4
	.sectionentsize	8
	.align		4
        /*0000*/ 	.word	0x00000000
	.align		4
        /*0004*/ 	.word	0xffffffff
	.align		4
        /*0008*/ 	.word	0x00000000
	.align		4
        /*000c*/ 	.word	0xfffffffe
	.align		4
        /*0010*/ 	.word	0x00000000
	.align		4
        /*0014*/ 	.word	0xfffffffd
	.align		4
        /*0018*/ 	.word	0x00000000
	.align		4
        /*001c*/ 	.word	0xfffffffc


//--------------------- .nv.constant4             --------------------------
	.section	.nv.constant4,"a",@progbits
	.align	8
	.align		8
.nv.constant4:
        /*0000*/ 	.dword	_ZN82_INTERNAL_67ea0664_46_flash_fwd_hdim96_bf16_split_softcapall_sm80_cu_60c5005d_37894cuda3std3__45__cpo5beginE
	.align		8
        /*0008*/ 	.dword	_ZN82_INTERNAL_67ea0664_46_flash_fwd_hdim96_bf16_split_softcapall_sm80_cu_60c5005d_37894cuda3std3__45__cpo3endE
	.align		8
        /*0010*/ 	.dword	_ZN82_INTERNAL_67ea0664_46_flash_fwd_hdim96_bf16_split_softcapall_sm80_cu_60c5005d_37894cuda3std3__45__cpo6cbeginE
	.align		8
        /*0018*/ 	.dword	_ZN82_INTERNAL_67ea0664_46_flash_fwd_hdim96_bf16_split_softcapall_sm80_cu_60c5005d_37894cuda3std3__45__cpo4cendE
	.align		8
        /*0020*/ 	.dword	_ZN82_INTERNAL_67ea0664_46_flash_fwd_hdim96_bf16_split_softcapall_sm80_cu_60c5005d_37894cuda3std3__484_GLOBAL__N__67ea0664_46_flash_fwd_hdim96_bf16_split_softcapall_sm80_cu_60c5005d_37896ignoreE
	.align		8
        /*0028*/ 	.dword	_ZN82_INTERNAL_67ea0664_46_flash_fwd_hdim96_bf16_split_softcapall_sm80_cu_60c5005d_37894cuda3std3__419piecewise_constructE
	.align		8
        /*0030*/ 	.dword	_ZN82_INTERNAL_67ea0664_46_flash_fwd_hdim96_bf16_split_softcapall_sm80_cu_60c5005d_37894cuda3std3__48in_placeE
	.align		8
        /*0038*/ 	.dword	_ZN82_INTERNAL_67ea0664_46_flash_fwd_hdim96_bf16_split_softcapall_sm80_cu_60c5005d_37894cuda3std6ranges3__45__cpo4swapE
	.align		8
        /*0040*/ 	.dword	_ZN82_INTERNAL_67ea0664_46_flash_fwd_hdim96_bf16_split_softcapall_sm80_cu_60c5005d_37894cuda3std6ranges3__45__cpo9iter_moveE
	.align		8
        /*0048*/ 	.dword	_ZN82_INTERNAL_67ea0664_46_flash_fwd_hdim96_bf16_split_softcapall_sm80_cu_60c5005d_37894cute7productE
	.align		8
        /*0050*/ 	.dword	_ZN82_INTERNAL_67ea0664_46_flash_fwd_hdim96_bf16_split_softcapall_sm80_cu_60c5005d_37894cute1_E


//--------------------- .text._ZN7cutlass13device_kernelIN5flash19enable_sm80_to_sm89INS1_16FlashAttnFwdSm80INS1_25CollectiveMainloopFwdSm80ILi4ELi1ELb0EN4cute5tupleIJNS5_1CILi128EEENS7_ILi64EEENS7_ILi96EEEEEELi96ENS_10bfloat16_tEfNS_4arch4Sm80ELb0ELb0ELb1ELb0ELb0ELb0ELb1ELb1EEENS1_21CollectiveEpilogueFwdINS6_IJS8_SA_S9_EEENS6_IJNS7_ILi1EEESI_SI_EEESC_SE_Li128ELb0ELb1ELb1ELb0EEENS1_19SingleTileSchedulerILb0ELb1ELb1ELi128EEEEEEEEEvNT_6ParamsE --------------------------
	.section	.text._ZN7cutlass13device_kernelIN5flash19enable_sm80_to_sm89INS1_16FlashAttnFwdSm80INS1_25CollectiveMainloopFwdSm80ILi4ELi1ELb0EN4cute5tupleIJNS5_1CILi128EEENS7_ILi64EEENS7_ILi96EEEEEELi96ENS_10bfloat16_tEfNS_4arch4Sm80ELb0ELb0ELb1ELb0ELb0ELb0ELb1ELb1EEENS1_21CollectiveEpilogueFwdINS6_IJS8_SA_S9_EEENS6_IJNS7_ILi1EEESI_SI_EEESC_SE_Li128ELb0ELb1ELb1ELb0EEENS1_19SingleTileSchedulerILb0ELb1ELb1ELi128EEEEEEEEEvNT_6ParamsE,"ax",@progbits
	.align	128
.text._ZN7cutlass13device_kernelIN5flash19enable_sm80_to_sm89INS1_16FlashAttnFwdSm80INS1_25CollectiveMainloopFwdSm80ILi4ELi1ELb0EN4cute5tupleIJNS5_1CILi128EEENS7_ILi64EEENS7_ILi96EEEEEELi96ENS_10bfloat16_tEfNS_4arch4Sm80ELb0ELb0ELb1ELb0ELb0ELb0ELb1ELb1EEENS1_21CollectiveEpilogueFwdINS6_IJS8_SA_S9_EEENS6_IJNS7_ILi1EEESI_SI_EEESC_SE_Li128ELb0ELb1ELb1ELb0EEENS1_19SingleTileSchedulerILb0ELb1ELb1ELi128EEEEEEEEEvNT_6ParamsE:
        .type           _ZN7cutlass13device_kernelIN5flash19enable_sm80_to_sm89INS1_16FlashAttnFwdSm80INS1_25CollectiveMainloopFwdSm80ILi4ELi1ELb0EN4cute5tupleIJNS5_1CILi128EEENS7_ILi64EEENS7_ILi96EEEEEELi96ENS_10bfloat16_tEfNS_4arch4Sm80ELb0ELb0ELb1ELb0ELb0ELb0ELb1ELb1EEENS1_21CollectiveEpilogueFwdINS6_IJS8_SA_S9_EEENS6_IJNS7_ILi1EEESI_SI_EEESC_SE_Li128ELb0ELb1ELb1ELb0EEENS1_19SingleTileSchedulerILb0ELb1ELb1ELi128EEEEEEEEEvNT_6ParamsE,@function
        .size           _ZN7cutlass13device_kernelIN5flash19enable_sm80_to_sm89INS1_16FlashAttnFwdSm80INS1_25CollectiveMainloopFwdSm80ILi4ELi1ELb0EN4cute5tupleIJNS5_1CILi128EEENS7_ILi64EEENS7_ILi96EEEEEELi96ENS_10bfloat16_tEfNS_4arch4Sm80ELb0ELb0ELb1ELb0ELb0ELb0ELb1ELb1EEENS1_21CollectiveEpilogueFwdINS6_IJS8_SA_S9_EEENS6_IJNS7_ILi1EEESI_SI_EEESC_SE_Li128ELb0ELb1ELb1ELb0EEENS1_19SingleTileSchedulerILb0ELb1ELb1ELi128EEEEEEEEEvNT_6ParamsE,(.L_x_18 - _ZN7cutlass13device_kernelIN5flash19enable_sm80_to_sm89INS1_16FlashAttnFwdSm80INS1_25CollectiveMainloopFwdSm80ILi4ELi1ELb0EN4cute5tupleIJNS5_1CILi128EEENS7_ILi64EEENS7_ILi96EEEEEELi96ENS_10bfloat16_tEfNS_4arch4Sm80ELb0ELb0ELb1ELb0ELb0ELb0ELb1ELb1EEENS1_21CollectiveEpilogueFwdINS6_IJS8_SA_S9_EEENS6_IJNS7_ILi1EEESI_SI_EEESC_SE_Li128ELb0ELb1ELb1ELb0EEENS1_19SingleTileSchedulerILb0ELb1ELb1ELi128EEEEEEEEEvNT_6ParamsE)
        .other          _ZN7cutlass13device_kernelIN5flash19enable_sm80_to_sm89INS1_16FlashAttnFwdSm80INS1_25CollectiveMainloopFwdSm80ILi4ELi1ELb0EN4cute5tupleIJNS5_1CILi128EEENS7_ILi64EEENS7_ILi96EEEEEELi96ENS_10bfloat16_tEfNS_4arch4Sm80ELb0ELb0ELb1ELb0ELb0ELb0ELb1ELb1EEENS1_21CollectiveEpilogueFwdINS6_IJS8_SA_S9_EEENS6_IJNS7_ILi1EEESI_SI_EEESC_SE_Li128ELb0ELb1ELb1ELb0EEENS1_19SingleTileSchedulerILb0ELb1ELb1ELi128EEEEEEEEEvNT_6ParamsE,@"STO_CUDA_ENTRY STV_DEFAULT"
_ZN7cutlass13device_kernelIN5flash19enable_sm80_to_sm89INS1_16FlashAttnFwdSm80INS1_25CollectiveMainloopFwdSm80ILi4ELi1ELb0EN4cute5tupleIJNS5_1CILi128EEENS7_ILi64EEENS7_ILi96EEEEEELi96ENS_10bfloat16_tEfNS_4arch4Sm80ELb0ELb0ELb1ELb0ELb0ELb0ELb1ELb1EEENS1_21CollectiveEpilogueFwdINS6_IJS8_SA_S9_EEENS6_IJNS7_ILi1EEESI_SI_EEESC_SE_Li128ELb0ELb1ELb1ELb0EEENS1_19SingleTileSchedulerILb0ELb1ELb1ELi128EEEEEEEEEvNT_6ParamsE:
[----:B------:R-:W-:Y:S01]  /*0000*/  LDC R1, c[0x0][0x28] ;  /* 0x00000a00ff017b82 */ /* 0x000fe20000000800 */
[----:B------:R-:W-:Y:S05]  /*0010*/  EXIT ;  /* 0x000000000000794d */ /* 0x000fea0003800000 */
.L_x_0:
[----:B------:R-:W-:-:S00]  /*0020*/  BRA `(.L_x_0) ;  /* 0xfffffffc00fc7947 */ /* 0x000fc0000383ffff */
[----:B------:R-:W-:-:S00]  /*0030*/  NOP ;  /* 0x0000000000007918 */ /* 0x000fc00000000000 */
        /* <DEDUP_REMOVED lines=12> */
.L_x_18:


//--------------------- .text._ZN7cutlass13device_kernelIN5flash19enable_sm80_to_sm89INS1_16FlashAttnFwdSm80INS1_25CollectiveMainloopFwdSm80ILi4ELi1ELb0EN4cute5tupleIJNS5_1CILi128EEENS7_ILi48EEENS7_ILi96EEEEEELi96ENS_10bfloat16_tEfNS_4arch4Sm80ELb0ELb0ELb1ELb1ELb0ELb0ELb1ELb1EEENS1_21CollectiveEpilogueFwdINS6_IJS8_SA_S9_EEENS6_IJNS7_ILi1EEESI_SI_EEESC_SE_Li128ELb1ELb1ELb1ELb0EEENS1_36VarlenDynamicPersistentTileSchedulerILi128ELi48ELi128ELi128ELb1ELb1ELb0ELb0ELb1ELb1EEEEEEEEEvNT_6ParamsE --------------------------
	.section	.text._ZN7cutlass13device_kernelIN5flash19enable_sm80_to_sm89INS1_16FlashAttnFwdSm80INS1_25CollectiveMainloopFwdSm80ILi4ELi1ELb0EN4cute5tupleIJNS5_1CILi128EEENS7_ILi48EEENS7_ILi96EEEEEELi96ENS_10bfloat16_tEfNS_4arch4Sm80ELb0ELb0ELb1ELb1ELb0ELb0ELb1ELb1EEENS1_21CollectiveEpilogueFwdINS6_IJS8_SA_S9_EEENS6_IJNS7_ILi1EEESI_SI_EEESC_SE_Li128ELb1ELb1ELb1ELb0EEENS1_36VarlenDynamicPersistentTileSchedulerILi128ELi48ELi128ELi128ELb1ELb1ELb0ELb0ELb1ELb1EEEEEEEEEvNT_6ParamsE,"ax",@progbits
	.align	128
.text._ZN7cutlass13device_kernelIN5flash19enable_sm80_to_sm89INS1_16FlashAttnFwdSm80INS1_25CollectiveMainloopFwdSm80ILi4ELi1ELb0EN4cute5tupleIJNS5_1CILi128EEENS7_ILi48EEENS7_ILi96EEEEEELi96ENS_10bfloat16_tEfNS_4arch4Sm80ELb0ELb0ELb1ELb1ELb0ELb0ELb1ELb1EEENS1_21CollectiveEpilogueFwdINS6_IJS8_SA_S9_EEENS6_IJNS7_ILi1EEESI_SI_EEESC_SE_Li128ELb1ELb1ELb1ELb0EEENS1_36VarlenDynamicPersistentTileSchedulerILi128ELi48ELi128ELi128ELb1ELb1ELb0ELb0ELb1ELb1EEEEEEEEEvNT_6ParamsE:
        .type           _ZN7cutlass13device_kernelIN5flash19enable_sm80_to_sm89INS1_16FlashAttnFwdSm80INS1_25CollectiveMainloopFwdSm80ILi4ELi1ELb0EN4cute5tupleIJNS5_1CILi128EEENS7_ILi48EEENS7_ILi96EEEEEELi96ENS_10bfloat16_tEfNS_4arch4Sm80ELb0ELb0ELb1ELb1ELb0ELb0ELb1ELb1EEENS1_21CollectiveEpilogueFwdINS6_IJS8_SA_S9_EEENS6_IJNS7_ILi1EEESI_SI_EEESC_SE_Li128ELb1ELb1ELb1ELb0EEENS1_36VarlenDynamicPersistentTileSchedulerILi128ELi48ELi128ELi128ELb1ELb1ELb0ELb0ELb1ELb1EEEEEEEEEvNT_6ParamsE,@function
        .size           _ZN7cutlass13device_kernelIN5flash19enable_sm80_to_sm89INS1_16FlashAttnFwdSm80INS1_25CollectiveMainloopFwdSm80ILi4ELi1ELb0EN4cute5tupleIJNS5_1CILi128EEENS7_ILi48EEENS7_ILi96EEEEEELi96ENS_10bfloat16_tEfNS_4arch4Sm80ELb0ELb0ELb1ELb1ELb0ELb0ELb1ELb1EEENS1_21CollectiveEpilogueFwdINS6_IJS8_SA_S9_EEENS6_IJNS7_ILi1EEESI_SI_EEESC_SE_Li128ELb1ELb1ELb1ELb0EEENS1_36VarlenDynamicPersistentTileSchedulerILi128ELi48ELi128ELi128ELb1ELb1ELb0ELb0ELb1ELb1EEEEEEEEEvNT_6ParamsE,(.L_x_19 - _ZN7cutlass13device_kernelIN5flash19enable_sm80_to_sm89INS1_16FlashAttnFwdSm80INS1_25CollectiveMainloopFwdSm80ILi4ELi1ELb0EN4cute5tupleIJNS5_1CILi128EEENS7_ILi48EEENS7_ILi96EEEEEELi96ENS_10bfloat16_tEfNS_4arch4Sm80ELb0ELb0ELb1ELb1ELb0ELb0ELb1ELb1EEENS1_21CollectiveEpilogueFwdINS6_IJS8_SA_S9_EEENS6_IJNS7_ILi1EEESI_SI_EEESC_SE_Li128ELb1ELb1ELb1ELb0EEENS1_36VarlenDynamicPersistentTileSchedulerILi128ELi48ELi128ELi128ELb1ELb1ELb0ELb0ELb1ELb1EEEEEEEEEvNT_6ParamsE)
        .other          _ZN7cutlass13device_kernelIN5flash19enable_sm80_to_sm89INS1_16FlashAttnFwdSm80INS1_25CollectiveMainloopFwdSm80ILi4ELi1ELb0EN4cute5tupleIJNS5_1CILi128EEENS7_ILi48EEENS7_ILi96EEEEEELi96ENS_10bfloat16_tEfNS_4arch4Sm80ELb0ELb0ELb1ELb1ELb0ELb0ELb1ELb1EEENS1_21CollectiveEpilogueFwdINS6_IJS8_SA_S9_EEENS6_IJNS7_ILi1EEESI_SI_EEESC_SE_Li128ELb1ELb1ELb1ELb0EEENS1_36VarlenDynamicPersistentTileSchedulerILi128ELi48ELi128ELi128ELb1ELb1ELb0ELb0ELb1ELb1EEEEEEEEEvNT_6ParamsE,@"STO_CUDA_ENTRY STV_DEFAULT"
_ZN7cutlass13device_kernelIN5flash19enable_sm80_to_sm89INS1_16FlashAttnFwdSm80INS1_25CollectiveMainloopFwdSm80ILi4ELi1ELb0EN4cute5tupleIJNS5_1CILi128EEENS7_ILi48EEENS7_ILi96EEEEEELi96ENS_10bfloat16_tEfNS_4arch4Sm80ELb0ELb0ELb1ELb1ELb0ELb0ELb1ELb1EEENS1_21CollectiveEpilogueFwdINS6_IJS8_SA_S9_EEENS6_IJNS7_ILi1EEESI_SI_EEESC_SE_Li128ELb1ELb1ELb1ELb0EEENS1_36VarlenDynamicPersistentTileSchedulerILi128ELi48ELi128ELi128ELb1ELb1ELb0ELb0ELb1ELb1EEEEEEEEEvNT_6ParamsE:
[----:B------:R-:W-:Y:S01]  /*0000*/  LDC R1, c[0x0][0x28] ;  /* 0x00000a00ff017b82 */ /* 0x000fe20000000800 */
[----:B------:R-:W-:Y:S05]  /*0010*/  EXIT ;  /* 0x000000000000794d */ /* 0x000fea0003800000 */
.L_x_1:
        /* <DEDUP_REMOVED lines=14> */
.L_x_19:


//--------------------- .text._ZN7cutlass13device_kernelIN5flash19enable_sm80_to_sm89INS1_16FlashAttnFwdSm80INS1_25CollectiveMainloopFwdSm80ILi4ELi1ELb0EN4cute5tupleIJNS5_1CILi128EEENS7_ILi48EEENS7_ILi96EEEEEELi96ENS_10bfloat16_tEfNS_4arch4Sm80ELb0ELb0ELb1ELb1ELb0ELb1ELb1ELb1EEENS1_21CollectiveEpilogueFwdINS6_IJS8_SA_S9_EEENS6_IJNS7_ILi1EEESI_SI_EEESC_SE_Li128ELb1ELb1ELb1ELb0EEENS1_36VarlenDynamicPersistentTileSchedulerILi128ELi48ELi128ELi128ELb1ELb1ELb0ELb0ELb1ELb1EEEEEEEEEvNT_6ParamsE --------------------------
	.section	.text._ZN7cutlass13device_kernelIN5flash19enable_sm80_to_sm89INS1_16FlashAttnFwdSm80INS1_25CollectiveMainloopFwdSm80ILi4ELi1ELb0EN4cute5tupleIJNS5_1CILi128EEENS7_ILi48EEENS7_ILi96EEEEEELi96ENS_10bfloat16_tEfNS_4arch4Sm80ELb0ELb0ELb1ELb1ELb0ELb1ELb1ELb1EEENS1_21CollectiveEpilogueFwdINS6_IJS8_SA_S9_EEENS6_IJNS7_ILi1EEESI_SI_EEESC_SE_Li128ELb1ELb1ELb1ELb0EEENS1_36VarlenDynamicPersistentTileSchedulerILi128ELi48ELi128ELi128ELb1ELb1ELb0ELb0ELb1ELb1EEEEEEEEEvNT_6ParamsE,"ax",@progbits
	.align	128
.text._ZN7cutlass13device_kernelIN5flash19enable_sm80_to_sm89INS1_16FlashAttnFwdSm80INS1_25CollectiveMainloopFwdSm80ILi4ELi1ELb0EN4cute5tupleIJNS5_1CILi128EEENS7_ILi48EEENS7_ILi96EEEEEELi96ENS_10bfloat16_tEfNS_4arch4Sm80ELb0ELb0ELb1ELb1ELb0ELb1ELb1ELb1EEENS1_21CollectiveEpilogueFwdINS6_IJS8_SA_S9_EEENS6_IJNS7_ILi1EEESI_SI_EEESC_SE_Li128ELb1ELb1ELb1ELb0EEENS1_36VarlenDynamicPersistentTileSchedulerILi128ELi48ELi128ELi128ELb1ELb1ELb0ELb0ELb1ELb1EEEEEEEEEvNT_6ParamsE:
        .type           _ZN7cutlass13device_kernelIN5flash19enable_sm80_to_sm89INS1_16FlashAttnFwdSm80INS1_25CollectiveMainloopFwdSm80ILi4ELi1ELb0EN4cute5tupleIJNS5_1CILi128EEENS7_ILi48EEENS7_ILi96EEEEEELi96ENS_10bfloat16_tEfNS_4arch4Sm80ELb0ELb0ELb1ELb1ELb0ELb1ELb1ELb1EEENS1_21CollectiveEpilogueFwdINS6_IJS8_SA_S9_EEENS6_IJNS7_ILi1EEESI_SI_EEESC_SE_Li128ELb1ELb1ELb1ELb0EEENS1_36VarlenDynamicPersistentTileSchedulerILi128ELi48ELi128ELi128ELb1ELb1ELb0ELb0ELb1ELb1EEEEEEEEEvNT_6ParamsE,@function
        .size           _ZN7cutlass13device_kernelIN5flash19enable_sm80_to_sm89INS1_16FlashAttnFwdSm80INS1_25CollectiveMainloopFwdSm80ILi4ELi1ELb0EN4cute5tupleIJNS5_1CILi128EEENS7_ILi48EEENS7_ILi96EEEEEELi96ENS_10bfloat16_tEfNS_4arch4Sm80ELb0ELb0ELb1ELb1ELb0ELb1ELb1ELb1EEENS1_21CollectiveEpilogueFwdINS6_IJS8_SA_S9_EEENS6_IJNS7_ILi1EEESI_SI_EEESC_SE_Li128ELb1ELb1ELb1ELb0EEENS1_36VarlenDynamicPersistentTileSchedulerILi128ELi48ELi128ELi128ELb1ELb1ELb0ELb0ELb1ELb1EEEEEEEEEvNT_6ParamsE,(.L_x_20 - _ZN7cutlass13device_kernelIN5flash19enable_sm80_to_sm89INS1_16FlashAttnFwdSm80INS1_25CollectiveMainloopFwdSm80ILi4ELi1ELb0EN4cute5tupleIJNS5_1CILi128EEENS7_ILi48EEENS7_ILi96EEEEEELi96ENS_10bfloat16_tEfNS_4arch4Sm80ELb0ELb0ELb1ELb1ELb0ELb1ELb1ELb1EEENS1_21CollectiveEpilogueFwdINS6_IJS8_SA_S9_EEENS6_IJNS7_ILi1EEESI_SI_EEESC_SE_Li128ELb1ELb1ELb1ELb0EEENS1_36VarlenDynamicPersistentTileSchedulerILi128ELi48ELi128ELi128ELb1ELb1ELb0ELb0ELb1ELb1EEEEEEEEEvNT_6ParamsE)
        .other          _ZN7cutlass13device_kernelIN5flash19enable_sm80_to_sm89INS1_16FlashAttnFwdSm80INS1_25CollectiveMainloopFwdSm80ILi4ELi1ELb0EN4cute5tupleIJNS5_1CILi128EEENS7_ILi48EEENS7_ILi96EEEEEELi96ENS_10bfloat16_tEfNS_4arch4Sm80ELb0ELb0ELb1ELb1ELb0ELb1ELb1ELb1EEENS1_21CollectiveEpilogueFwdINS6_IJS8_SA_S9_EEENS6_IJNS7_ILi1EEESI_SI_EEESC_SE_Li128ELb1ELb1ELb1ELb0EEENS1_36VarlenDynamicPersistentTileSchedulerILi128ELi48ELi128ELi128ELb1ELb1ELb0ELb0ELb1ELb1EEEEEEEEEvNT_6ParamsE,@"STO_CUDA_ENTRY STV_DEFAULT"
_ZN7cutlass13device_kernelIN5flash19enable_sm80_to_sm89INS1_16FlashAttnFwdSm80INS1_25CollectiveMainloopFwdSm80ILi4ELi1ELb0EN4cute5tupleIJNS5_1CILi128EEENS7_ILi48EEENS7_ILi96EEEEEELi96ENS_10bfloat16_tEfNS_4arch4Sm80ELb0ELb0ELb1ELb1ELb0ELb1ELb1ELb1EEENS1_21CollectiveEpilogueFwdINS6_IJS8_SA_S9_EEENS6_IJNS7_ILi1EEESI_SI_EEESC_SE_Li128ELb1ELb1ELb1ELb0EEENS1_36VarlenDynamicPersistentTileSchedulerILi128ELi48ELi128ELi128ELb1ELb1ELb0ELb0ELb1ELb1EEEEEEEEEvNT_6ParamsE:
[----:B------:R-:W-:Y:S01]  /*0000*/  LDC R1, c[0x0][0x28] ;  /* 0x00000a00ff017b82 */ /* 0x000fe20000000800 */
[----:B------:R-:W-:Y:S05]  /*0010*/  EXIT ;  /* 0x000000000000794d */ /* 0x000fea0003800000 */
.L_x_2:
        /* <DEDUP_REMOVED lines=14> */
.L_x_20:


//--------------------- .text._ZN7cutlass13device_kernelIN5flash19enable_sm80_to_sm89INS1_16FlashAttnFwdSm80INS1_25CollectiveMainloopFwdSm80ILi4ELi1ELb0EN4cute5tupleIJNS5_1CILi128EEENS7_ILi48EEENS7_ILi96EEEEEELi96ENS_10bfloat16_tEfNS_4arch4Sm80ELb0ELb1ELb1ELb0ELb0ELb0ELb1ELb1EEENS1_21CollectiveEpilogueFwdINS6_IJS8_SA_S9_EEENS6_IJNS7_ILi1EEESI_SI_EEESC_SE_Li128ELb0ELb1ELb1ELb0EEENS1_19SingleTileSchedulerILb0ELb1ELb1ELi128EEEEEEEEEvNT_6ParamsE --------------------------
	.section	.text._ZN7cutlass13device_kernelIN5flash19enable_sm80_to_sm89INS1_16FlashAttnFwdSm80INS1_25CollectiveMainloopFwdSm80ILi4ELi1ELb0EN4cute5tupleIJNS5_1CILi128EEENS7_ILi48EEENS7_ILi96EEEEEELi96ENS_10bfloat16_tEfNS_4arch4Sm80ELb0ELb1ELb1ELb0ELb0ELb0ELb1ELb1EEENS1_21CollectiveEpilogueFwdINS6_IJS8_SA_S9_EEENS6_IJNS7_ILi1EEESI_SI_EEESC_SE_Li128ELb0ELb1ELb1ELb0EEENS1_19SingleTileSchedulerILb0ELb1ELb1ELi128EEEEEEEEEvNT_6ParamsE,"ax",@progbits
	.align	128
.text._ZN7cutlass13device_kernelIN5flash19enable_sm80_to_sm89INS1_16FlashAttnFwdSm80INS1_25CollectiveMainloopFwdSm80ILi4ELi1ELb0EN4cute5tupleIJNS5_1CILi128EEENS7_ILi48EEENS7_ILi96EEEEEELi96ENS_10bfloat16_tEfNS_4arch4Sm80ELb0ELb1ELb1ELb0ELb0ELb0ELb1ELb1EEENS1_21CollectiveEpilogueFwdINS6_IJS8_SA_S9_EEENS6_IJNS7_ILi1EEESI_SI_EEESC_SE_Li128ELb0ELb1ELb1ELb0EEENS1_19SingleTileSchedulerILb0ELb1ELb1ELi128EEEEEEEEEvNT_6ParamsE:
        .type           _ZN7cutlass13device_kernelIN5flash19enable_sm80_to_sm89INS1_16FlashAttnFwdSm80INS1_25CollectiveMainloopFwdSm80ILi4ELi1ELb0EN4cute5tupleIJNS5_1CILi128EEENS7_ILi48EEENS7_ILi96EEEEEELi96ENS_10bfloat16_tEfNS_4arch4Sm80ELb0ELb1ELb1ELb0ELb0ELb0ELb1ELb1EEENS1_21CollectiveEpilogueFwdINS6_IJS8_SA_S9_EEENS6_IJNS7_ILi1EEESI_SI_EEESC_SE_Li128ELb0ELb1ELb1ELb0EEENS1_19SingleTileSchedulerILb0ELb1ELb1ELi128EEEEEEEEEvNT_6ParamsE,@function
        .size           _ZN7cutlass13device_kernelIN5flash19enable_sm80_to_sm89INS1_16FlashAttnFwdSm80INS1_25CollectiveMainloopFwdSm80ILi4ELi1ELb0EN4cute5tupleIJNS5_1CILi128EEENS7_ILi48EEENS7_ILi96EEEEEELi96ENS_10bfloat16_tEfNS_4arch4Sm80ELb0ELb1ELb1ELb0ELb0ELb0ELb1ELb1EEENS1_21CollectiveEpilogueFwdINS6_IJS8_SA_S9_EEENS6_IJNS7_ILi1EEESI_SI_EEESC_SE_Li128ELb0ELb1ELb1ELb0EEENS1_19SingleTileSchedulerILb0ELb1ELb1ELi128EEEEEEEEEvNT_6ParamsE,(.L_x_21 - _ZN7cutlass13device_kernelIN5flash19enable_sm80_to_sm89INS1_16FlashAttnFwdSm80INS1_25CollectiveMainloopFwdSm80ILi4ELi1ELb0EN4cute5tupleIJNS5_1CILi128EEENS7_ILi48EEENS7_ILi96EEEEEELi96ENS_10bfloat16_tEfNS_4arch4Sm80ELb0ELb1ELb1ELb0ELb0ELb0ELb1ELb1EEENS1_21CollectiveEpilogueFwdINS6_IJS8_SA_S9_EEENS6_IJNS7_ILi1EEESI_SI_EEESC_SE_Li128ELb0ELb1ELb1ELb0EEENS1_19SingleTileSchedulerILb0ELb1ELb1ELi128EEEEEEEEEvNT_6ParamsE)
        .other          _ZN7cutlass13device_kernelIN5flash19enable_sm80_to_sm89INS1_16FlashAttnFwdSm80INS1_25CollectiveMainloopFwdSm80ILi4ELi1ELb0EN4cute5tupleIJNS5_1CILi128EEENS7_ILi48EEENS7_ILi96EEEEEELi96ENS_10bfloat16_tEfNS_4arch4Sm80ELb0ELb1ELb1ELb0ELb0ELb0ELb1ELb1EEENS1_21CollectiveEpilogueFwdINS6_IJS8_SA_S9_EEENS6_IJNS7_ILi1EEESI_SI_EEESC_SE_Li128ELb0ELb1ELb1ELb0EEENS1_19SingleTileSchedulerILb0ELb1ELb1ELi128EEEEEEEEEvNT_6ParamsE,@"STO_CUDA_ENTRY STV_DEFAULT"
_ZN7cutlass13device_kernelIN5flash19enable_sm80_to_sm89INS1_16FlashAttnFwdSm80INS1_25CollectiveMainloopFwdSm80ILi4ELi1ELb0EN4cute5tupleIJNS5_1CILi128EEENS7_ILi48EEENS7_ILi96EEEEEELi96ENS_10bfloat16_tEfNS_4arch4Sm80ELb0ELb1ELb1ELb0ELb0ELb0ELb1ELb1EEENS1_21CollectiveEpilogueFwdINS6_IJS8_SA_S9_EEENS6_IJNS7_ILi1EEESI_SI_EEESC_SE_Li128ELb0ELb1ELb1ELb0EEENS1_19SingleTileSchedulerILb0ELb1ELb1ELi128EEEEEEEEEvNT_6ParamsE:
[----:B------:R-:W-:Y:S01]  /*0000*/  LDC R1, c[0x0][0x28] ;  /* 0x00000a00ff017b82 */ /* 0x000fe20000000800 */
[----:B------:R-:W-:Y:S05]  /*0010*/  EXIT ;  /* 0x000000000000794d */ /* 0x000fea0003800000 */
.L_x_3:
        /* <DEDUP_REMOVED lines=14> */
.L_x_21:


//--------------------- .text._ZN7cutlass13device_kernelIN5flash19enable_sm80_to_sm89INS1_16FlashAttnFwdSm80INS1_25CollectiveMainloopFwdSm80ILi4ELi1ELb0EN4cute5tupleIJNS5_1CILi128EEENS7_ILi48EEENS7_ILi96EEEEEELi96ENS_10bfloat16_tEfNS_4arch4Sm80ELb0ELb1ELb1ELb1ELb0ELb0ELb1ELb1EEENS1_21CollectiveEpilogueFwdINS6_IJS8_SA_S9_EEENS6_IJNS7_ILi1EEESI_SI_EEESC_SE_Li128ELb1ELb1ELb1ELb0EEENS1_36VarlenDynamicPersistentTileSchedulerILi128ELi48ELi128ELi128ELb1ELb1ELb0ELb1ELb0ELb1EEEEEEEEEvNT_6ParamsE --------------------------
	.section	.text._ZN7cutlass13device_kernelIN5flash19enable_sm80_to_sm89INS1_16FlashAttnFwdSm80INS1_25CollectiveMainloopFwdSm80ILi4ELi1ELb0EN4cute5tupleIJNS5_1CILi128EEENS7_ILi48EEENS7_ILi96EEEEEELi96ENS_10bfloat16_tEfNS_4arch4Sm80ELb0ELb1ELb1ELb1ELb0ELb0ELb1ELb1EEENS1_21CollectiveEpilogueFwdINS6_IJS8_SA_S9_EEENS6_IJNS7_ILi1EEESI_SI_EEESC_SE_Li128ELb1ELb1ELb1ELb0EEENS1_36VarlenDynamicPersistentTileSchedulerILi128ELi48ELi128ELi128ELb1ELb1ELb0ELb1ELb0ELb1EEEEEEEEEvNT_6ParamsE,"ax",@progbits
	.align	128
.text._ZN7cutlass13device_kernelIN5flash19enable_sm80_to_sm89INS1_16FlashAttnFwdSm80INS1_25CollectiveMainloopFwdSm80ILi4ELi1ELb0EN4cute5tupleIJNS5_1CILi128EEENS7_ILi48EEENS7_ILi96EEEEEELi96ENS_10bfloat16_tEfNS_4arch4Sm80ELb0ELb1ELb1ELb1ELb0ELb0ELb1ELb1EEENS1_21CollectiveEpilogueFwdINS6_IJS8_SA_S9_EEENS6_IJNS7_ILi1EEESI_SI_EEESC_SE_Li128ELb1ELb1ELb1ELb0EEENS1_36VarlenDynamicPersistentTileSchedulerILi128ELi48ELi128ELi128ELb1ELb1ELb0ELb1ELb0ELb1EEEEEEEEEvNT_6ParamsE:
        .type           _ZN7cutlass13device_kernelIN5flash19enable_sm80_to_sm89INS1_16FlashAttnFwdSm80INS1_25CollectiveMainloopFwdSm80ILi4ELi1ELb0EN4cute5tupleIJNS5_1CILi128EEENS7_ILi48EEENS7_ILi96EEEEEELi96ENS_10bfloat16_tEfNS_4arch4Sm80ELb0ELb1ELb1ELb1ELb0ELb0ELb1ELb1EEENS1_21CollectiveEpilogueFwdINS6_IJS8_SA_S9_EEENS6_IJNS7_ILi1EEESI_SI_EEESC_SE_Li128ELb1ELb1ELb1ELb0EEENS1_36VarlenDynamicPersistentTileSchedulerILi128ELi48ELi128ELi128ELb1ELb1ELb0ELb1ELb0ELb1EEEEEEEEEvNT_6ParamsE,@function
        .size           _ZN7cutlass13device_kernelIN5flash19enable_sm80_to_sm89INS1_16FlashAttnFwdSm80INS1_25CollectiveMainloopFwdSm80ILi4ELi1ELb0EN4cute5tupleIJNS5_1CILi128EEENS7_ILi48EEENS7_ILi96EEEEEELi96ENS_10bfloat16_tEfNS_4arch4Sm80ELb0ELb1ELb1ELb1ELb0ELb0ELb1ELb1EEENS1_21CollectiveEpilogueFwdINS6_IJS8_SA_S9_EEENS6_IJNS7_ILi1EEESI_SI_EEESC_SE_Li128ELb1ELb1ELb1ELb0EEENS1_36VarlenDynamicPersistentTileSchedulerILi128ELi48ELi128ELi128ELb1ELb1ELb0ELb1ELb0ELb1EEEEEEEEEvNT_6ParamsE,(.L_x_22 - _ZN7cutlass13device_kernelIN5flash19enable_sm80_to_sm89INS1_16FlashAttnFwdSm80INS1_25CollectiveMainloopFwdSm80ILi4ELi1ELb0EN4cute5tupleIJNS5_1CILi128EEENS7_ILi48EEENS7_ILi96EEEEEELi96ENS_10bfloat16_tEfNS_4arch4Sm80ELb0ELb1ELb1ELb1ELb0ELb0ELb1ELb1EEENS1_21CollectiveEpilogueFwdINS6_IJS8_SA_S9_EEENS6_IJNS7_ILi1EEESI_SI_EEESC_SE_Li128ELb1ELb1ELb1ELb0EEENS1_36VarlenDynamicPersistentTileSchedulerILi128ELi48ELi128ELi128ELb1ELb1ELb0ELb1ELb0ELb1EEEEEEEEEvNT_6ParamsE)
        .other          _ZN7cutlass13device_kernelIN5flash19enable_sm80_to_sm89INS1_16FlashAttnFwdSm80INS1_25CollectiveMainloopFwdSm80ILi4ELi1ELb0EN4cute5tupleIJNS5_1CILi128EEENS7_ILi48EEENS7_ILi96EEEEEELi96ENS_10bfloat16_tEfNS_4arch4Sm80ELb0ELb1ELb1ELb1ELb0ELb0ELb1ELb1EEENS1_21CollectiveEpilogueFwdINS6_IJS8_SA_S9_EEENS6_IJNS7_ILi1EEESI_SI_EEESC_SE_Li128ELb1ELb1ELb1ELb0EEENS1_36VarlenDynamicPersistentTileSchedulerILi128ELi48ELi128ELi128ELb1ELb1ELb0ELb1ELb0ELb1EEEEEEEEEvNT_6ParamsE,@"STO_CUDA_ENTRY STV_DEFAULT"
_ZN7cutlass13device_kernelIN5flash19enable_sm80_to_sm89INS1_16FlashAttnFwdSm80INS1_25CollectiveMainloopFwdSm80ILi4ELi1ELb0EN4cute5tupleIJNS5_1CILi128EEENS7_ILi48EEENS7_ILi96EEEEEELi96ENS_10bfloat16_tEfNS_4arch4Sm80ELb0ELb1ELb1ELb1ELb0ELb0ELb1ELb1EEENS1_21CollectiveEpilogueFwdINS6_IJS8_SA_S9_EEENS6_IJNS7_ILi1EEESI_SI_EEESC_SE_Li128ELb1ELb1ELb1ELb0EEENS1_36VarlenDynamicPersistentTileSchedulerILi128ELi48ELi128ELi128ELb1ELb1ELb0ELb1ELb0ELb1EEEEEEEEEvNT_6ParamsE:
[----:B------:R-:W-:Y:S01]  /*0000*/  LDC R1, c[0x0][0x28] ;  /* 0x00000a00ff017b82 */ /* 0x000fe20000000800 */
[----:B------:R-:W-:Y:S05]  /*0010*/  EXIT ;  /* 0x000000000000794d */ /* 0x000fea0003800000 */
.L_x_4:
        /* <DEDUP_REMOVED lines=14> */
.L_x_22:


//--------------------- .text._ZN7cutlass13device_kernelIN5flash19enable_sm80_to_sm89INS1_16FlashAttnFwdSm80INS1_25CollectiveMainloopFwdSm80ILi4ELi1ELb0EN4cute5tupleIJNS5_1CILi128EEENS7_ILi48EEENS7_ILi96EEEEEELi96ENS_10bfloat16_tEfNS_4arch4Sm80ELb0ELb1ELb1ELb1ELb0ELb1ELb1ELb1EEENS1_21CollectiveEpilogueFwdINS6_IJS8_SA_S9_EEENS6_IJNS7_ILi1EEESI_SI_EEESC_SE_Li128ELb1ELb1ELb1ELb0EEENS1_36VarlenDynamicPersistentTileSchedulerILi128ELi48ELi128ELi128ELb1ELb1ELb0ELb1ELb0ELb1EEEEEEEEEvNT_6ParamsE --------------------------
	.section	.text._ZN7cutlass13device_kernelIN5flash19enable_sm80_to_sm89INS1_16FlashAttnFwdSm80INS1_25CollectiveMainloopFwdSm80ILi4ELi1ELb0EN4cute5tupleIJNS5_1CILi128EEENS7_ILi48EEENS7_ILi96EEEEEELi96ENS_10bfloat16_tEfNS_4arch4Sm80ELb0ELb1ELb1ELb1ELb0ELb1ELb1ELb1EEENS1_21CollectiveEpilogueFwdINS6_IJS8_SA_S9_EEENS6_IJNS7_ILi1EEESI_SI_EEESC_SE_Li128ELb1ELb1ELb1ELb0EEENS1_36VarlenDynamicPersistentTileSchedulerILi128ELi48ELi128ELi128ELb1ELb1ELb0ELb1ELb0ELb1EEEEEEEEEvNT_6ParamsE,"ax",@progbits
	.align	128
.text._ZN7cutlass13device_kernelIN5flash19enable_sm80_to_sm89INS1_16FlashAttnFwdSm80INS1_25CollectiveMainloopFwdSm80ILi4ELi1ELb0EN4cute5tupleIJNS5_1CILi128EEENS7_ILi48EEENS7_ILi96EEEEEELi96ENS_10bfloat16_tEfNS_4arch4Sm80ELb0ELb1ELb1ELb1ELb0ELb1ELb1ELb1EEENS1_21CollectiveEpilogueFwdINS6_IJS8_SA_S9_EEENS6_IJNS7_ILi1EEESI_SI_EEESC_SE_Li128ELb1ELb1ELb1ELb0EEENS1_36VarlenDynamicPersistentTileSchedulerILi128ELi48ELi128ELi128ELb1ELb1ELb0ELb1ELb0ELb1EEEEEEEEEvNT_6ParamsE:
        .type           _ZN7cutlass13device_kernelIN5flash19enable_sm80_to_sm89INS1_16FlashAttnFwdSm80INS1_25CollectiveMainloopFwdSm80ILi4ELi1ELb0EN4cute5tupleIJNS5_1CILi128EEENS7_ILi48EEENS7_ILi96EEEEEELi96ENS_10bfloat16_tEfNS_4arch4Sm80ELb0ELb1ELb1ELb1ELb0ELb1ELb1ELb1EEENS1_21CollectiveEpilogueFwdINS6_IJS8_SA_S9_EEENS6_IJNS7_ILi1EEESI_SI_EEESC_SE_Li128ELb1ELb1ELb1ELb0EEENS1_36VarlenDynamicPersistentTileSchedulerILi128ELi48ELi128ELi128ELb1ELb1ELb0ELb1ELb0ELb1EEEEEEEEEvNT_6ParamsE,@function
        .size           _ZN7cutlass13device_kernelIN5flash19enable_sm80_to_sm89INS1_16FlashAttnFwdSm80INS1_25CollectiveMainloopFwdSm80ILi4ELi1ELb0EN4cute5tupleIJNS5_1CILi128EEENS7_ILi48EEENS7_ILi96EEEEEELi96ENS_10bfloat16_tEfNS_4arch4Sm80ELb0ELb1ELb1ELb1ELb0ELb1ELb1ELb1EEENS1_21CollectiveEpilogueFwdINS6_IJS8_SA_S9_EEENS6_IJNS7_ILi1EEESI_SI_EEESC_SE_Li128ELb1ELb1ELb1ELb0EEENS1_36VarlenDynamicPersistentTileSchedulerILi128ELi48ELi128ELi128ELb1ELb1ELb0ELb1ELb0ELb1EEEEEEEEEvNT_6ParamsE,(.L_x_23 - _ZN7cutlass13device_kernelIN5flash19enable_sm80_to_sm89INS1_16FlashAttnFwdSm80INS1_25CollectiveMainloopFwdSm80ILi4ELi1ELb0EN4cute5tupleIJNS5_1CILi128EEENS7_ILi48EEENS7_ILi96EEEEEELi96ENS_10bfloat16_tEfNS_4arch4Sm80ELb0ELb1ELb1ELb1ELb0ELb1ELb1ELb1EEENS1_21CollectiveEpilogueFwdINS6_IJS8_SA_S9_EEENS6_IJNS7_ILi1EEESI_SI_EEESC_SE_Li128ELb1ELb1ELb1ELb0EEENS1_36VarlenDynamicPersistentTileSchedulerILi128ELi48ELi128ELi128ELb1ELb1ELb0ELb1ELb0ELb1EEEEEEEEEvNT_6ParamsE)
        .other          _ZN7cutlass13device_kernelIN5flash19enable_sm80_to_sm89INS1_16FlashAttnFwdSm80INS1_25CollectiveMainloopFwdSm80ILi4ELi1ELb0EN4cute5tupleIJNS5_1CILi128EEENS7_ILi48EEENS7_ILi96EEEEEELi96ENS_10bfloat16_tEfNS_4arch4Sm80ELb0ELb1ELb1ELb1ELb0ELb1ELb1ELb1EEENS1_21CollectiveEpilogueFwdINS6_IJS8_SA_S9_EEENS6_IJNS7_ILi1EEESI_SI_EEESC_SE_Li128ELb1ELb1ELb1ELb0EEENS1_36VarlenDynamicPersistentTileSchedulerILi128ELi48ELi128ELi128ELb1ELb1ELb0ELb1ELb0ELb1EEEEEEEEEvNT_6ParamsE,@"STO_CUDA_ENTRY STV_DEFAULT"
_ZN7cutlass13device_kernelIN5flash19enable_sm80_to_sm89INS1_16FlashAttnFwdSm80INS1_25CollectiveMainloopFwdSm80ILi4ELi1ELb0EN4cute5tupleIJNS5_1CILi128EEENS7_ILi48EEENS7_ILi96EEEEEELi96ENS_10bfloat16_tEfNS_4arch4Sm80ELb0ELb1ELb1ELb1ELb0ELb1ELb1ELb1EEENS1_21CollectiveEpilogueFwdINS6_IJS8_SA_S9_EEENS6_IJNS7_ILi1EEESI_SI_EEESC_SE_Li128ELb1ELb1ELb1ELb0EEENS1_36VarlenDynamicPersistentTileSchedulerILi128ELi48ELi128ELi128ELb1ELb1ELb0ELb1ELb0ELb1EEEEEEEEEvNT_6ParamsE:
[----:B------:R-:W-:Y:S01]  /*0000*/  LDC R1, c[0x0][0x28] ;  /* 0x00000a00ff017b82 */ /* 0x000fe20000000800 */
[----:B------:R-:W-:Y:S05]  /*0010*/  EXIT ;  /* 0x000000000000794d */ /* 0x000fea0003800000 */
.L_x_5:
        /* <DEDUP_REMOVED lines=14> */
.L_x_23:


//--------------------- .text._ZN7cutlass13device_kernelIN5flash19enable_sm80_to_sm89INS1_16FlashAttnFwdSm80INS1_25CollectiveMainloopFwdSm80ILi4ELi1ELb0EN4cute5tupleIJNS5_1CILi128EEENS7_ILi64EEENS7_ILi96EEEEEELi96ENS_10bfloat16_tEfNS_4arch4Sm80ELb1ELb0ELb1ELb0ELb0ELb0ELb1ELb1EEENS1_21CollectiveEpilogueFwdINS6_IJS8_SA_S9_EEENS6_IJNS7_ILi1EEESI_SI_EEESC_SE_Li128ELb0ELb1ELb1ELb0EEENS1_30DynamicPersistentTileSchedulerILi128ELi128ELb1ELb1ELb0EEEEEEEEEvNT_6ParamsE --------------------------
	.section	.text._ZN7cutlass13device_kernelIN5flash19enable_sm80_to_sm89INS1_16FlashAttnFwdSm80INS1_25CollectiveMainloopFwdSm80ILi4ELi1ELb0EN4cute5tupleIJNS5_1CILi128EEENS7_ILi64EEENS7_ILi96EEEEEELi96ENS_10bfloat16_tEfNS_4arch4Sm80ELb1ELb0ELb1ELb0ELb0ELb0ELb1ELb1EEENS1_21CollectiveEpilogueFwdINS6_IJS8_SA_S9_EEENS6_IJNS7_ILi1EEESI_SI_EEESC_SE_Li128ELb0ELb1ELb1ELb0EEENS1_30DynamicPersistentTileSchedulerILi128ELi128ELb1ELb1ELb0EEEEEEEEEvNT_6ParamsE,"ax",@progbits
	.align	128
.text._ZN7cutlass13device_kernelIN5flash19enable_sm80_to_sm89INS1_16FlashAttnFwdSm80INS1_25CollectiveMainloopFwdSm80ILi4ELi1ELb0EN4cute5tupleIJNS5_1CILi128EEENS7_ILi64EEENS7_ILi96EEEEEELi96ENS_10bfloat16_tEfNS_4arch4Sm80ELb1ELb0ELb1ELb0ELb0ELb0ELb1ELb1EEENS1_21CollectiveEpilogueFwdINS6_IJS8_SA_S9_EEENS6_IJNS7_ILi1EEESI_SI_EEESC_SE_Li128ELb0ELb1ELb1ELb0EEENS1_30DynamicPersistentTileSchedulerILi128ELi128ELb1ELb1ELb0EEEEEEEEEvNT_6ParamsE:
        .type           _ZN7cutlass13device_kernelIN5flash19enable_sm80_to_sm89INS1_16FlashAttnFwdSm80INS1_25CollectiveMainloopFwdSm80ILi4ELi1ELb0EN4cute5tupleIJNS5_1CILi128EEENS7_ILi64EEENS7_ILi96EEEEEELi96ENS_10bfloat16_tEfNS_4arch4Sm80ELb1ELb0ELb1ELb0ELb0ELb0ELb1ELb1EEENS1_21CollectiveEpilogueFwdINS6_IJS8_SA_S9_EEENS6_IJNS7_ILi1EEESI_SI_EEESC_SE_Li128ELb0ELb1ELb1ELb0EEENS1_30DynamicPersistentTileSchedulerILi128ELi128ELb1ELb1ELb0EEEEEEEEEvNT_6ParamsE,@function
        .size           _ZN7cutlass13device_kernelIN5flash19enable_sm80_to_sm89INS1_16FlashAttnFwdSm80INS1_25CollectiveMainloopFwdSm80ILi4ELi1ELb0EN4cute5tupleIJNS5_1CILi128EEENS7_ILi64EEENS7_ILi96EEEEEELi96ENS_10bfloat16_tEfNS_4arch4Sm80ELb1ELb0ELb1ELb0ELb0ELb0ELb1ELb1EEENS1_21CollectiveEpilogueFwdINS6_IJS8_SA_S9_EEENS6_IJNS7_ILi1EEESI_SI_EEESC_SE_Li128ELb0ELb1ELb1ELb0EEENS1_30DynamicPersistentTileSchedulerILi128ELi128ELb1ELb1ELb0EEEEEEEEEvNT_6ParamsE,(.L_x_24 - _ZN7cutlass13device_kernelIN5flash19enable_sm80_to_sm89INS1_16FlashAttnFwdSm80INS1_25CollectiveMainloopFwdSm80ILi4ELi1ELb0EN4cute5tupleIJNS5_1CILi128EEENS7_ILi64EEENS7_ILi96EEEEEELi96ENS_10bfloat16_tEfNS_4arch4Sm80ELb1ELb0ELb1ELb0ELb0ELb0ELb1ELb1EEENS1_21CollectiveEpilogueFwdINS6_IJS8_SA_S9_EEENS6_IJNS7_ILi1EEESI_SI_EEESC_SE_Li128ELb0ELb1ELb1ELb0EEENS1_30DynamicPersistentTileSchedulerILi128ELi128ELb1ELb1ELb0EEEEEEEEEvNT_6ParamsE)
        .other          _ZN7cutlass13device_kernelIN5flash19enable_sm80_to_sm89INS1_16FlashAttnFwdSm80INS1_25CollectiveMainloopFwdSm80ILi4ELi1ELb0EN4cute5tupleIJNS5_1CILi128EEENS7_ILi64EEENS7_ILi96EEEEEELi96ENS_10bfloat16_tEfNS_4arch4Sm80ELb1ELb0ELb1ELb0ELb0ELb0ELb1ELb1EEENS1_21CollectiveEpilogueFwdINS6_IJS8_SA_S9_EEENS6_IJNS7_ILi1EEESI_SI_EEESC_SE_Li128ELb0ELb1ELb1ELb0EEENS1_30DynamicPersistentTileSchedulerILi128ELi128ELb1ELb1ELb0EEEEEEEEEvNT_6ParamsE,@"STO_CUDA_ENTRY STV_DEFAULT"
_ZN7cutlass13device_kernelIN5flash19enable_sm80_to_sm89INS1_16FlashAttnFwdSm80INS1_25CollectiveMainloopFwdSm80ILi4ELi1ELb0EN4cute5tupleIJNS5_1CILi128EEENS7_ILi64EEENS7_ILi96EEEEEELi96ENS_10bfloat16_tEfNS_4arch4Sm80ELb1ELb0ELb1ELb0ELb0ELb0ELb1ELb1EEENS1_21CollectiveEpilogueFwdINS6_IJS8_SA_S9_EEENS6_IJNS7_ILi1EEESI_SI_EEESC_SE_Li128ELb0ELb1ELb1ELb0EEENS1_30DynamicPersistentTileSchedulerILi128ELi128ELb1ELb1ELb0EEEEEEEEEvNT_6ParamsE:
[----:B------:R-:W-:Y:S01]  /*0000*/  LDC R1, c[0x0][0x28] ;  /* 0x00000a00ff017b82 */ /* 0x000fe20000000800 */
[----:B------:R-:W-:Y:S05]  /*0010*/  EXIT ;  /* 0x000000000000794d */ /* 0x000fea0003800000 */
.L_x_6:
        /* <DEDUP_REMOVED lines=14> */
.L_x_24:


//--------------------- .text._ZN7cutlass13device_kernelIN5flash19enable_sm80_to_sm89INS1_16FlashAttnFwdSm80INS1_25CollectiveMainloopFwdSm80ILi4ELi1ELb0EN4cute5tupleIJNS5_1CILi128EEENS7_ILi48EEENS7_ILi96EEEEEELi96ENS_10bfloat16_tEfNS_4arch4Sm80ELb1ELb0ELb1ELb1ELb0ELb0ELb1ELb1EEENS1_21CollectiveEpilogueFwdINS6_IJS8_SA_S9_EEENS6_IJNS7_ILi1EEESI_SI_EEESC_SE_Li128ELb1ELb1ELb1ELb0EEENS1_36VarlenDynamicPersistentTileSchedulerILi128ELi48ELi128ELi128ELb1ELb1ELb0ELb1ELb1ELb1EEEEEEEEEvNT_6ParamsE --------------------------
	.section	.text._ZN7cutlass13device_kernelIN5flash19enable_sm80_to_sm89INS1_16FlashAttnFwdSm80INS1_25CollectiveMainloopFwdSm80ILi4ELi1ELb0EN4cute5tupleIJNS5_1CILi128EEENS7_ILi48EEENS7_ILi96EEEEEELi96ENS_10bfloat16_tEfNS_4arch4Sm80ELb1ELb0ELb1ELb1ELb0ELb0ELb1ELb1EEENS1_21CollectiveEpilogueFwdINS6_IJS8_SA_S9_EEENS6_IJNS7_ILi1EEESI_SI_EEESC_SE_Li128ELb1ELb1ELb1ELb0EEENS1_36VarlenDynamicPersistentTileSchedulerILi128ELi48ELi128ELi128ELb1ELb1ELb0ELb1ELb1ELb1EEEEEEEEEvNT_6ParamsE,"ax",@progbits
	.align	128
.text._ZN7cutlass13device_kernelIN5flash19enable_sm80_to_sm89INS1_16FlashAttnFwdSm80INS1_25CollectiveMainloopFwdSm80ILi4ELi1ELb0EN4cute5tupleIJNS5_1CILi128EEENS7_ILi48EEENS7_ILi96EEEEEELi96ENS_10bfloat16_tEfNS_4arch4Sm80ELb1ELb0ELb1ELb1ELb0ELb0ELb1ELb1EEENS1_21CollectiveEpilogueFwdINS6_IJS8_SA_S9_EEENS6_IJNS7_ILi1EEESI_SI_EEESC_SE_Li128ELb1ELb1ELb1ELb0EEENS1_36VarlenDynamicPersistentTileSchedulerILi128ELi48ELi128ELi128ELb1ELb1ELb0ELb1ELb1ELb1EEEEEEEEEvNT_6ParamsE:
        .type           _ZN7cutlass13device_kernelIN5flash19enable_sm80_to_sm89INS1_16FlashAttnFwdSm80INS1_25CollectiveMainloopFwdSm80ILi4ELi1ELb0EN4cute5tupleIJNS5_1CILi128EEENS7_ILi48EEENS7_ILi96EEEEEELi96ENS_10bfloat16_tEfNS_4arch4Sm80ELb1ELb0ELb1ELb1ELb0ELb0ELb1ELb1EEENS1_21CollectiveEpilogueFwdINS6_IJS8_SA_S9_EEENS6_IJNS7_ILi1EEESI_SI_EEESC_SE_Li128ELb1ELb1ELb1ELb0EEENS1_36VarlenDynamicPersistentTileSchedulerILi128ELi48ELi128ELi128ELb1ELb1ELb0ELb1ELb1ELb1EEEEEEEEEvNT_6ParamsE,@function
        .size           _ZN7cutlass13device_kernelIN5flash19enable_sm80_to_sm89INS1_16FlashAttnFwdSm80INS1_25CollectiveMainloopFwdSm80ILi4ELi1ELb0EN4cute5tupleIJNS5_1CILi128EEENS7_ILi48EEENS7_ILi96EEEEEELi96ENS_10bfloat16_tEfNS_4arch4Sm80ELb1ELb0ELb1ELb1ELb0ELb0ELb1ELb1EEENS1_21CollectiveEpilogueFwdINS6_IJS8_SA_S9_EEENS6_IJNS7_ILi1EEESI_SI_EEESC_SE_Li128ELb1ELb1ELb1ELb0EEENS1_36VarlenDynamicPersistentTileSchedulerILi128ELi48ELi128ELi128ELb1ELb1ELb0ELb1ELb1ELb1EEEEEEEEEvNT_6ParamsE,(.L_x_25 - _ZN7cutlass13device_kernelIN5flash19enable_sm80_to_sm89INS1_16FlashAttnFwdSm80INS1_25CollectiveMainloopFwdSm80ILi4ELi1ELb0EN4cute5tupleIJNS5_1CILi128EEENS7_ILi48EEENS7_ILi96EEEEEELi96ENS_10bfloat16_tEfNS_4arch4Sm80ELb1ELb0ELb1ELb1ELb0ELb0ELb1ELb1EEENS1_21CollectiveEpilogueFwdINS6_IJS8_SA_S9_EEENS6_IJNS7_ILi1EEESI_SI_EEESC_SE_Li128ELb1ELb1ELb1ELb0EEENS1_36VarlenDynamicPersistentTileSchedulerILi128ELi48ELi128ELi128ELb1ELb1ELb0ELb1ELb1ELb1EEEEEEEEEvNT_6ParamsE)
        .other          _ZN7cutlass13device_kernelIN5flash19enable_sm80_to_sm89INS1_16FlashAttnFwdSm80INS1_25CollectiveMainloopFwdSm80ILi4ELi1ELb0EN4cute5tupleIJNS5_1CILi128EEENS7_ILi48EEENS7_ILi96EEEEEELi96ENS_10bfloat16_tEfNS_4arch4Sm80ELb1ELb0ELb1ELb1ELb0ELb0ELb1ELb1EEENS1_21CollectiveEpilogueFwdINS6_IJS8_SA_S9_EEENS6_IJNS7_ILi1EEESI_SI_EEESC_SE_Li128ELb1ELb1ELb1ELb0EEENS1_36VarlenDynamicPersistentTileSchedulerILi128ELi48ELi128ELi128ELb1ELb1ELb0ELb1ELb1ELb1EEEEEEEEEvNT_6ParamsE,@"STO_CUDA_ENTRY STV_DEFAULT"
_ZN7cutlass13device_kernelIN5flash19enable_sm80_to_sm89INS1_16FlashAttnFwdSm80INS1_25CollectiveMainloopFwdSm80ILi4ELi1ELb0EN4cute5tupleIJNS5_1CILi128EEENS7_ILi48EEENS7_ILi96EEEEEELi96ENS_10bfloat16_tEfNS_4arch4Sm80ELb1ELb0ELb1ELb1ELb0ELb0ELb1ELb1EEENS1_21CollectiveEpilogueFwdINS6_IJS8_SA_S9_EEENS6_IJNS7_ILi1EEESI_SI_EEESC_SE_Li128ELb1ELb1ELb1ELb0EEENS1_36VarlenDynamicPersistentTileSchedulerILi128ELi48ELi128ELi128ELb1ELb1ELb0ELb1ELb1ELb1EEEEEEEEEvNT_6ParamsE:
[----:B------:R-:W-:Y:S01]  /*0000*/  LDC R1, c[0x0][0x28] ;  /* 0x00000a00ff017b82 */ /* 0x000fe20000000800 */
[----:B------:R-:W-:Y:S05]  /*0010*/  EXIT ;  /* 0x000000000000794d */ /* 0x000fea0003800000 */
.L_x_7:
        /* <DEDUP_REMOVED lines=14> */
.L_x_25:


//--------------------- .text._ZN7cutlass13device_kernelIN5flash19enable_sm80_to_sm89INS1_16FlashAttnFwdSm80INS1_25CollectiveMainloopFwdSm80ILi4ELi1ELb0EN4cute5tupleIJNS5_1CILi128EEENS7_ILi48EEENS7_ILi96EEEEEELi96ENS_10bfloat16_tEfNS_4arch4Sm80ELb1ELb0ELb1ELb1ELb0ELb1ELb1ELb1EEENS1_21CollectiveEpilogueFwdINS6_IJS8_SA_S9_EEENS6_IJNS7_ILi1EEESI_SI_EEESC_SE_Li128ELb1ELb1ELb1ELb0EEENS1_36VarlenDynamicPersistentTileSchedulerILi128ELi48ELi128ELi128ELb1ELb1ELb0ELb1ELb1ELb1EEEEEEEEEvNT_6ParamsE --------------------------
	.section	.text._ZN7cutlass13device_kernelIN5flash19enable_sm80_to_sm89INS1_16FlashAttnFwdSm80INS1_25CollectiveMainloopFwdSm80ILi4ELi1ELb0EN4cute5tupleIJNS5_1CILi128EEENS7_ILi48EEENS7_ILi96EEEEEELi96ENS_10bfloat16_tEfNS_4arch4Sm80ELb1ELb0ELb1ELb1ELb0ELb1ELb1ELb1EEENS1_21CollectiveEpilogueFwdINS6_IJS8_SA_S9_EEENS6_IJNS7_ILi1EEESI_SI_EEESC_SE_Li128ELb1ELb1ELb1ELb0EEENS1_36VarlenDynamicPersistentTileSchedulerILi128ELi48ELi128ELi128ELb1ELb1ELb0ELb1ELb1ELb1EEEEEEEEEvNT_6ParamsE,"ax",@progbits
	.align	128
.text._ZN7cutlass13device_kernelIN5flash19enable_sm80_to_sm89INS1_16FlashAttnFwdSm80INS1_25CollectiveMainloopFwdSm80ILi4ELi1ELb0EN4cute5tupleIJNS5_1CILi128EEENS7_ILi48EEENS7_ILi96EEEEEELi96ENS_10bfloat16_tEfNS_4arch4Sm80ELb1ELb0ELb1ELb1ELb0ELb1ELb1ELb1EEENS1_21CollectiveEpilogueFwdINS6_IJS8_SA_S9_EEENS6_IJNS7_ILi1EEESI_SI_EEESC_SE_Li128ELb1ELb1ELb1ELb0EEENS1_36VarlenDynamicPersistentTileSchedulerILi128ELi48ELi128ELi128ELb1ELb1ELb0ELb1ELb1ELb1EEEEEEEEEvNT_6ParamsE:
        .type           _ZN7cutlass13device_kernelIN5flash19enable_sm80_to_sm89INS1_16FlashAttnFwdSm80INS1_25CollectiveMainloopFwdSm80ILi4ELi1ELb0EN4cute5tupleIJNS5_1CILi128EEENS7_ILi48EEENS7_ILi96EEEEEELi96ENS_10bfloat16_tEfNS_4arch4Sm80ELb1ELb0ELb1ELb1ELb0ELb1ELb1ELb1EEENS1_21CollectiveEpilogueFwdINS6_IJS8_SA_S9_EEENS6_IJNS7_ILi1EEESI_SI_EEESC_SE_Li128ELb1ELb1ELb1ELb0EEENS1_36VarlenDynamicPersistentTileSchedulerILi128ELi48ELi128ELi128ELb1ELb1ELb0ELb1ELb1ELb1EEEEEEEEEvNT_6ParamsE,@function
        .size           _ZN7cutlass13device_kernelIN5flash19enable_sm80_to_sm89INS1_16FlashAttnFwdSm80INS1_25CollectiveMainloopFwdSm80ILi4ELi1ELb0EN4cute5tupleIJNS5_1CILi128EEENS7_ILi48EEENS7_ILi96EEEEEELi96ENS_10bfloat16_tEfNS_4arch4Sm80ELb1ELb0ELb1ELb1ELb0ELb1ELb1ELb1EEENS1_21CollectiveEpilogueFwdINS6_IJS8_SA_S9_EEENS6_IJNS7_ILi1EEESI_SI_EEESC_SE_Li128ELb1ELb1ELb1ELb0EEENS1_36VarlenDynamicPersistentTileSchedulerILi128ELi48ELi128ELi128ELb1ELb1ELb0ELb1ELb1ELb1EEEEEEEEEvNT_6ParamsE,(.L_x_26 - _ZN7cutlass13device_kernelIN5flash19enable_sm80_to_sm89INS1_16FlashAttnFwdSm80INS1_25CollectiveMainloopFwdSm80ILi4ELi1ELb0EN4cute5tupleIJNS5_1CILi128EEENS7_ILi48EEENS7_ILi96EEEEEELi96ENS_10bfloat16_tEfNS_4arch4Sm80ELb1ELb0ELb1ELb1ELb0ELb1ELb1ELb1EEENS1_21CollectiveEpilogueFwdINS6_IJS8_SA_S9_EEENS6_IJNS7_ILi1EEESI_SI_EEESC_SE_Li128ELb1ELb1ELb1ELb0EEENS1_36VarlenDynamicPersistentTileSchedulerILi128ELi48ELi128ELi128ELb1ELb1ELb0ELb1ELb1ELb1EEEEEEEEEvNT_6ParamsE)
        .other          _ZN7cutlass13device_kernelIN5flash19enable_sm80_to_sm89INS1_16FlashAttnFwdSm80INS1_25CollectiveMainloopFwdSm80ILi4ELi1ELb0EN4cute5tupleIJNS5_1CILi128EEENS7_ILi48EEENS7_ILi96EEEEEELi96ENS_10bfloat16_tEfNS_4arch4Sm80ELb1ELb0ELb1ELb1ELb0ELb1ELb1ELb1EEENS1_21CollectiveEpilogueFwdINS6_IJS8_SA_S9_EEENS6_IJNS7_ILi1EEESI_SI_EEESC_SE_Li128ELb1ELb1ELb1ELb0EEENS1_36VarlenDynamicPersistentTileSchedulerILi128ELi48ELi128ELi128ELb1ELb1ELb0ELb1ELb1ELb1EEEEEEEEEvNT_6ParamsE,@"STO_CUDA_ENTRY STV_DEFAULT"
_ZN7cutlass13device_kernelIN5flash19enable_sm80_to_sm89INS1_16FlashAttnFwdSm80INS1_25CollectiveMainloopFwdSm80ILi4ELi1ELb0EN4cute5tupleIJNS5_1CILi128EEENS7_ILi48EEENS7_ILi96EEEEEELi96ENS_10bfloat16_tEfNS_4arch4Sm80ELb1ELb0ELb1ELb1ELb0ELb1ELb1ELb1EEENS1_21CollectiveEpilogueFwdINS6_IJS8_SA_S9_EEENS6_IJNS7_ILi1EEESI_SI_EEESC_SE_Li128ELb1ELb1ELb1ELb0EEENS1_36VarlenDynamicPersistentTileSchedulerILi128ELi48ELi128ELi128ELb1ELb1ELb0ELb1ELb1ELb1EEEEEEEEEvNT_6ParamsE:
[----:B------:R-:W-:Y:S01]  /*0000*/  LDC R1, c[0x0][0x28] ;  /* 0x00000a00ff017b82 */ /* 0x000fe20000000800 */
[----:B------:R-:W-:Y:S05]  /*0010*/  EXIT ;  /* 0x000000000000794d */ /* 0x000fea0003800000 */
.L_x_8:
        /* <DEDUP_REMOVED lines=14> */
.L_x_26:


//--------------------- .text._ZN7cutlass13device_kernelIN5flash19enable_sm80_to_sm89INS1_16FlashAttnFwdSm80INS1_25CollectiveMainloopFwdSm80ILi4ELi1ELb0EN4cute5tupleIJNS5_1CILi128EEENS7_ILi64EEENS7_ILi96EEEEEELi96ENS_10bfloat16_tEfNS_4arch4Sm80ELb0ELb0ELb0ELb0ELb0ELb0ELb1ELb1EEENS1_21CollectiveEpilogueFwdINS6_IJS8_SA_S9_EEENS6_IJNS7_ILi1EEESI_SI_EEESC_SE_Li128ELb0ELb1ELb1ELb0EEENS1_19SingleTileSchedulerILb0ELb1ELb1ELi128EEEEEEEEEvNT_6ParamsE --------------------------
	.section	.text._ZN7cutlass13device_kernelIN5flash19enable_sm80_to_sm89INS1_16FlashAttnFwdSm80INS1_25CollectiveMainloopFwdSm80ILi4ELi1ELb0EN4cute5tupleIJNS5_1CILi128EEENS7_ILi64EEENS7_ILi96EEEEEELi96ENS_10bfloat16_tEfNS_4arch4Sm80ELb0ELb0ELb0ELb0ELb0ELb0ELb1ELb1EEENS1_21CollectiveEpilogueFwdINS6_IJS8_SA_S9_EEENS6_IJNS7_ILi1EEESI_SI_EEESC_SE_Li128ELb0ELb1ELb1ELb0EEENS1_19SingleTileSchedulerILb0ELb1ELb1ELi128EEEEEEEEEvNT_6ParamsE,"ax",@progbits
	.align	128
.text._ZN7cutlass13device_kernelIN5flash19enable_sm80_to_sm89INS1_16FlashAttnFwdSm80INS1_25CollectiveMainloopFwdSm80ILi4ELi1ELb0EN4cute5tupleIJNS5_1CILi128EEENS7_ILi64EEENS7_ILi96EEEEEELi96ENS_10bfloat16_tEfNS_4arch4Sm80ELb0ELb0ELb0ELb0ELb0ELb0ELb1ELb1EEENS1_21CollectiveEpilogueFwdINS6_IJS8_SA_S9_EEENS6_IJNS7_ILi1EEESI_SI_EEESC_SE_Li128ELb0ELb1ELb1ELb0EEENS1_19SingleTileSchedulerILb0ELb1ELb1ELi128EEEEEEEEEvNT_6ParamsE:
        .type           _ZN7cutlass13device_kernelIN5flash19enable_sm80_to_sm89INS1_16FlashAttnFwdSm80INS1_25CollectiveMainloopFwdSm80ILi4ELi1ELb0EN4cute5tupleIJNS5_1CILi128EEENS7_ILi64EEENS7_ILi96EEEEEELi96ENS_10bfloat16_tEfNS_4arch4Sm80ELb0ELb0ELb0ELb0ELb0ELb0ELb1ELb1EEENS1_21CollectiveEpilogueFwdINS6_IJS8_SA_S9_EEENS6_IJNS7_ILi1EEESI_SI_EEESC_SE_Li128ELb0ELb1ELb1ELb0EEENS1_19SingleTileSchedulerILb0ELb1ELb1ELi128EEEEEEEEEvNT_6ParamsE,@function
        .size           _ZN7cutlass13device_kernelIN5flash19enable_sm80_to_sm89INS1_16FlashAttnFwdSm80INS1_25CollectiveMainloopFwdSm80ILi4ELi1ELb0EN4cute5tupleIJNS5_1CILi128EEENS7_ILi64EEENS7_ILi96EEEEEELi96ENS_10bfloat16_tEfNS_4arch4Sm80ELb0ELb0ELb0ELb0ELb0ELb0ELb1ELb1EEENS1_21CollectiveEpilogueFwdINS6_IJS8_SA_S9_EEENS6_IJNS7_ILi1EEESI_SI_EEESC_SE_Li128ELb0ELb1ELb1ELb0EEENS1_19SingleTileSchedulerILb0ELb1ELb1ELi128EEEEEEEEEvNT_6ParamsE,(.L_x_27 - _ZN7cutlass13device_kernelIN5flash19enable_sm80_to_sm89INS1_16FlashAttnFwdSm80INS1_25CollectiveMainloopFwdSm80ILi4ELi1ELb0EN4cute5tupleIJNS5_1CILi128EEENS7_ILi64EEENS7_ILi96EEEEEELi96ENS_10bfloat16_tEfNS_4arch4Sm80ELb0ELb0ELb0ELb0ELb0ELb0ELb1ELb1EEENS1_21CollectiveEpilogueFwdINS6_IJS8_SA_S9_EEENS6_IJNS7_ILi1EEESI_SI_EEESC_SE_Li128ELb0ELb1ELb1ELb0EEENS1_19SingleTileSchedulerILb0ELb1ELb1ELi128EEEEEEEEEvNT_6ParamsE)
        .other          _ZN7cutlass13device_kernelIN5flash19enable_sm80_to_sm89INS1_16FlashAttnFwdSm80INS1_25CollectiveMainloopFwdSm80ILi4ELi1ELb0EN4cute5tupleIJNS5_1CILi128EEENS7_ILi64EEENS7_ILi96EEEEEELi96ENS_10bfloat16_tEfNS_4arch4Sm80ELb0ELb0ELb0ELb0ELb0ELb0ELb1ELb1EEENS1_21CollectiveEpilogueFwdINS6_IJS8_SA_S9_EEENS6_IJNS7_ILi1EEESI_SI_EEESC_SE_Li128ELb0ELb1ELb1ELb0EEENS1_19SingleTileSchedulerILb0ELb1ELb1ELi128EEEEEEEEEvNT_6ParamsE,@"STO_CUDA_ENTRY STV_DEFAULT"
_ZN7cutlass13device_kernelIN5flash19enable_sm80_to_sm89INS1_16FlashAttnFwdSm80INS1_25CollectiveMainloopFwdSm80ILi4ELi1ELb0EN4cute5tupleIJNS5_1CILi128EEENS7_ILi64EEENS7_ILi96EEEEEELi96ENS_10bfloat16_tEfNS_4arch4Sm80ELb0ELb0ELb0ELb0ELb0ELb0ELb1ELb1EEENS1_21CollectiveEpilogueFwdINS6_IJS8_SA_S9_EEENS6_IJNS7_ILi1EEESI_SI_EEESC_SE_Li128ELb0ELb1ELb1ELb0EEENS1_19SingleTileSchedulerILb0ELb1ELb1ELi128EEEEEEEEEvNT_6ParamsE:
[----:B------:R-:W-:Y:S01]  /*0000*/  LDC R1, c[0x0][0x28] ;  /* 0x00000a00ff017b82 */ /* 0x000fe20000000800 */
[----:B------:R-:W-:Y:S05]  /*0010*/  EXIT ;  /* 0x000000000000794d */ /* 0x000fea0003800000 */
.L_x_9:
        /* <DEDUP_REMOVED lines=14> */
.L_x_27:


//--------------------- .text._ZN7cutlass13device_kernelIN5flash19enable_sm80_to_sm89INS1_16FlashAttnFwdSm80INS1_25CollectiveMainloopFwdSm80ILi4ELi1ELb0EN4cute5tupleIJNS5_1CILi128EEENS7_ILi48EEENS7_ILi96EEEEEELi96ENS_10bfloat16_tEfNS_4arch4Sm80ELb0ELb0ELb0ELb1ELb0ELb0ELb1ELb1EEENS1_21CollectiveEpilogueFwdINS6_IJS8_SA_S9_EEENS6_IJNS7_ILi1EEESI_SI_EEESC_SE_Li128ELb1ELb1ELb1ELb0EEENS1_36VarlenDynamicPersistentTileSchedulerILi128ELi48ELi128ELi128ELb1ELb1ELb0ELb0ELb1ELb1EEEEEEEEEvNT_6ParamsE --------------------------
	.section	.text._ZN7cutlass13device_kernelIN5flash19enable_sm80_to_sm89INS1_16FlashAttnFwdSm80INS1_25CollectiveMainloopFwdSm80ILi4ELi1ELb0EN4cute5tupleIJNS5_1CILi128EEENS7_ILi48EEENS7_ILi96EEEEEELi96ENS_10bfloat16_tEfNS_4arch4Sm80ELb0ELb0ELb0ELb1ELb0ELb0ELb1ELb1EEENS1_21CollectiveEpilogueFwdINS6_IJS8_SA_S9_EEENS6_IJNS7_ILi1EEESI_SI_EEESC_SE_Li128ELb1ELb1ELb1ELb0EEENS1_36VarlenDynamicPersistentTileSchedulerILi128ELi48ELi128ELi128ELb1ELb1ELb0ELb0ELb1ELb1EEEEEEEEEvNT_6ParamsE,"ax",@progbits
	.align	128
.text._ZN7cutlass13device_kernelIN5flash19enable_sm80_to_sm89INS1_16FlashAttnFwdSm80INS1_25CollectiveMainloopFwdSm80ILi4ELi1ELb0EN4cute5tupleIJNS5_1CILi128EEENS7_ILi48EEENS7_ILi96EEEEEELi96ENS_10bfloat16_tEfNS_4arch4Sm80ELb0ELb0ELb0ELb1ELb0ELb0ELb1ELb1EEENS1_21CollectiveEpilogueFwdINS6_IJS8_SA_S9_EEENS6_IJNS7_ILi1EEESI_SI_EEESC_SE_Li128ELb1ELb1ELb1ELb0EEENS1_36VarlenDynamicPersistentTileSchedulerILi128ELi48ELi128ELi128ELb1ELb1ELb0ELb0ELb1ELb1EEEEEEEEEvNT_6ParamsE:
        .type           _ZN7cutlass13device_kernelIN5flash19enable_sm80_to_sm89INS1_16FlashAttnFwdSm80INS1_25CollectiveMainloopFwdSm80ILi4ELi1ELb0EN4cute5tupleIJNS5_1CILi128EEENS7_ILi48EEENS7_ILi96EEEEEELi96ENS_10bfloat16_tEfNS_4arch4Sm80ELb0ELb0ELb0ELb1ELb0ELb0ELb1ELb1EEENS1_21CollectiveEpilogueFwdINS6_IJS8_SA_S9_EEENS6_IJNS7_ILi1EEESI_SI_EEESC_SE_Li128ELb1ELb1ELb1ELb0EEENS1_36VarlenDynamicPersistentTileSchedulerILi128ELi48ELi128ELi128ELb1ELb1ELb0ELb0ELb1ELb1EEEEEEEEEvNT_6ParamsE,@function
        .size           _ZN7cutlass13device_kernelIN5flash19enable_sm80_to_sm89INS1_16FlashAttnFwdSm80INS1_25CollectiveMainloopFwdSm80ILi4ELi1ELb0EN4cute5tupleIJNS5_1CILi128EEENS7_ILi48EEENS7_ILi96EEEEEELi96ENS_10bfloat16_tEfNS_4arch4Sm80ELb0ELb0ELb0ELb1ELb0ELb0ELb1ELb1EEENS1_21CollectiveEpilogueFwdINS6_IJS8_SA_S9_EEENS6_IJNS7_ILi1EEESI_SI_EEESC_SE_Li128ELb1ELb1ELb1ELb0EEENS1_36VarlenDynamicPersistentTileSchedulerILi128ELi48ELi128ELi128ELb1ELb1ELb0ELb0ELb1ELb1EEEEEEEEEvNT_6ParamsE,(.L_x_28 - _ZN7cutlass13device_kernelIN5flash19enable_sm80_to_sm89INS1_16FlashAttnFwdSm80INS1_25CollectiveMainloopFwdSm80ILi4ELi1ELb0EN4cute5tupleIJNS5_1CILi128EEENS7_ILi48EEENS7_ILi96EEEEEELi96ENS_10bfloat16_tEfNS_4arch4Sm80ELb0ELb0ELb0ELb1ELb0ELb0ELb1ELb1EEENS1_21CollectiveEpilogueFwdINS6_IJS8_SA_S9_EEENS6_IJNS7_ILi1EEESI_SI_EEESC_SE_Li128ELb1ELb1ELb1ELb0EEENS1_36VarlenDynamicPersistentTileSchedulerILi128ELi48ELi128ELi128ELb1ELb1ELb0ELb0ELb1ELb1EEEEEEEEEvNT_6ParamsE)
        .other          _ZN7cutlass13device_kernelIN5flash19enable_sm80_to_sm89INS1_16FlashAttnFwdSm80INS1_25CollectiveMainloopFwdSm80ILi4ELi1ELb0EN4cute5tupleIJNS5_1CILi128EEENS7_ILi48EEENS7_ILi96EEEEEELi96ENS_10bfloat16_tEfNS_4arch4Sm80ELb0ELb0ELb0ELb1ELb0ELb0ELb1ELb1EEENS1_21CollectiveEpilogueFwdINS6_IJS8_SA_S9_EEENS6_IJNS7_ILi1EEESI_SI_EEESC_SE_Li128ELb1ELb1ELb1ELb0EEENS1_36VarlenDynamicPersistentTileSchedulerILi128ELi48ELi128ELi128ELb1ELb1ELb0ELb0ELb1ELb1EEEEEEEEEvNT_6ParamsE,@"STO_CUDA_ENTRY STV_DEFAULT"
_ZN7cutlass13device_kernelIN5flash19enable_sm80_to_sm89INS1_16FlashAttnFwdSm80INS1_25CollectiveMainloopFwdSm80ILi4ELi1ELb0EN4cute5tupleIJNS5_1CILi128EEENS7_ILi48EEENS7_ILi96EEEEEELi96ENS_10bfloat16_tEfNS_4arch4Sm80ELb0ELb0ELb0ELb1ELb0ELb0ELb1ELb1EEENS1_21CollectiveEpilogueFwdINS6_IJS8_SA_S9_EEENS6_IJNS7_ILi1EEESI_SI_EEESC_SE_Li128ELb1ELb1ELb1ELb0EEENS1_36VarlenDynamicPersistentTileSchedulerILi128ELi48ELi128ELi128ELb1ELb1ELb0ELb0ELb1ELb1EEEEEEEEEvNT_6ParamsE:
[----:B------:R-:W-:Y:S01]  /*0000*/  LDC R1, c[0x0][0x28] ;  /* 0x00000a00ff017b82 */ /* 0x000fe20000000800 */
[----:B------:R-:W-:Y:S05]  /*0010*/  EXIT ;  /* 0x000000000000794d */ /* 0x000fea0003800000 */
.L_x_10:
        /* <DEDUP_REMOVED lines=14> */
.L_x_28:


//--------------------- .text._ZN7cutlass13device_kernelIN5flash19enable_sm80_to_sm89INS1_16FlashAttnFwdSm80INS1_25CollectiveMainloopFwdSm80ILi4ELi1ELb0EN4cute5tupleIJNS5_1CILi128EEENS7_ILi48EEENS7_ILi96EEEEEELi96ENS_10bfloat16_tEfNS_4arch4Sm80ELb0ELb0ELb0ELb1ELb0ELb1ELb1ELb1EEENS1_21CollectiveEpilogueFwdINS6_IJS8_SA_S9_EEENS6_IJNS7_ILi1EEESI_SI_EEESC_SE_Li128ELb1ELb1ELb1ELb0EEENS1_36VarlenDynamicPersistentTileSchedulerILi128ELi48ELi128ELi128ELb1ELb1ELb0ELb0ELb1ELb1EEEEEEEEEvNT_6ParamsE --------------------------
	.section	.text._ZN7cutlass13device_kernelIN5flash19enable_sm80_to_sm89INS1_16FlashAttnFwdSm80INS1_25CollectiveMainloopFwdSm80ILi4ELi1ELb0EN4cute5tupleIJNS5_1CILi128EEENS7_ILi48EEENS7_ILi96EEEEEELi96ENS_10bfloat16_tEfNS_4arch4Sm80ELb0ELb0ELb0ELb1ELb0ELb1ELb1ELb1EEENS1_21CollectiveEpilogueFwdINS6_IJS8_SA_S9_EEENS6_IJNS7_ILi1EEESI_SI_EEESC_SE_Li128ELb1ELb1ELb1ELb0EEENS1_36VarlenDynamicPersistentTileSchedulerILi128ELi48ELi128ELi128ELb1ELb1ELb0ELb0ELb1ELb1EEEEEEEEEvNT_6ParamsE,"ax",@progbits
	.align	128
.text._ZN7cutlass13device_kernelIN5flash19enable_sm80_to_sm89INS1_16FlashAttnFwdSm80INS1_25CollectiveMainloopFwdSm80ILi4ELi1ELb0EN4cute5tupleIJNS5_1CILi128EEENS7_ILi48EEENS7_ILi96EEEEEELi96ENS_10bfloat16_tEfNS_4arch4Sm80ELb0ELb0ELb0ELb1ELb0ELb1ELb1ELb1EEENS1_21CollectiveEpilogueFwdINS6_IJS8_SA_S9_EEENS6_IJNS7_ILi1EEESI_SI_EEESC_SE_Li128ELb1ELb1ELb1ELb0EEENS1_36VarlenDynamicPersistentTileSchedulerILi128ELi48ELi128ELi128ELb1ELb1ELb0ELb0ELb1ELb1EEEEEEEEEvNT_6ParamsE:
        .type           _ZN7cutlass13device_kernelIN5flash19enable_sm80_to_sm89INS1_16FlashAttnFwdSm80INS1_25CollectiveMainloopFwdSm80ILi4ELi1ELb0EN4cute5tupleIJNS5_1CILi128EEENS7_ILi48EEENS7_ILi96EEEEEELi96ENS_10bfloat16_tEfNS_4arch4Sm80ELb0ELb0ELb0ELb1ELb0ELb1ELb1ELb1EEENS1_21CollectiveEpilogueFwdINS6_IJS8_SA_S9_EEENS6_IJNS7_ILi1EEESI_SI_EEESC_SE_Li128ELb1ELb1ELb1ELb0EEENS1_36VarlenDynamicPersistentTileSchedulerILi128ELi48ELi128ELi128ELb1ELb1ELb0ELb0ELb1ELb1EEEEEEEEEvNT_6ParamsE,@function
        .size           _ZN7cutlass13device_kernelIN5flash19enable_sm80_to_sm89INS1_16FlashAttnFwdSm80INS1_25CollectiveMainloopFwdSm80ILi4ELi1ELb0EN4cute5tupleIJNS5_1CILi128EEENS7_ILi48EEENS7_ILi96EEEEEELi96ENS_10bfloat16_tEfNS_4arch4Sm80ELb0ELb0ELb0ELb1ELb0ELb1ELb1ELb1EEENS1_21CollectiveEpilogueFwdINS6_IJS8_SA_S9_EEENS6_IJNS7_ILi1EEESI_SI_EEESC_SE_Li128ELb1ELb1ELb1ELb0EEENS1_36VarlenDynamicPersistentTileSchedulerILi128ELi48ELi128ELi128ELb1ELb1ELb0ELb0ELb1ELb1EEEEEEEEEvNT_6ParamsE,(.L_x_29 - _ZN7cutlass13device_kernelIN5flash19enable_sm80_to_sm89INS1_16FlashAttnFwdSm80INS1_25CollectiveMainloopFwdSm80ILi4ELi1ELb0EN4cute5tupleIJNS5_1CILi128EEENS7_ILi48EEENS7_ILi96EEEEEELi96ENS_10bfloat16_tEfNS_4arch4Sm80ELb0ELb0ELb0ELb1ELb0ELb1ELb1ELb1EEENS1_21CollectiveEpilogueFwdINS6_IJS8_SA_S9_EEENS6_IJNS7_ILi1EEESI_SI_EEESC_SE_Li128ELb1ELb1ELb1ELb0EEENS1_36VarlenDynamicPersistentTileSchedulerILi128ELi48ELi128ELi128ELb1ELb1ELb0ELb0ELb1ELb1EEEEEEEEEvNT_6ParamsE)
        .other          _ZN7cutlass13device_kernelIN5flash19enable_sm80_to_sm89INS1_16FlashAttnFwdSm80INS1_25CollectiveMainloopFwdSm80ILi4ELi1ELb0EN4cute5tupleIJNS5_1CILi128EEENS7_ILi48EEENS7_ILi96EEEEEELi96ENS_10bfloat16_tEfNS_4arch4Sm80ELb0ELb0ELb0ELb1ELb0ELb1ELb1ELb1EEENS1_21CollectiveEpilogueFwdINS6_IJS8_SA_S9_EEENS6_IJNS7_ILi1EEESI_SI_EEESC_SE_Li128ELb1ELb1ELb1ELb0EEENS1_36VarlenDynamicPersistentTileSchedulerILi128ELi48ELi128ELi128ELb1ELb1ELb0ELb0ELb1ELb1EEEEEEEEEvNT_6ParamsE,@"STO_CUDA_ENTRY STV_DEFAULT"
_ZN7cutlass13device_kernelIN5flash19enable_sm80_to_sm89INS1_16FlashAttnFwdSm80INS1_25CollectiveMainloopFwdSm80ILi4ELi1ELb0EN4cute5tupleIJNS5_1CILi128EEENS7_ILi48EEENS7_ILi96EEEEEELi96ENS_10bfloat16_tEfNS_4arch4Sm80ELb0ELb0ELb0ELb1ELb0ELb1ELb1ELb1EEENS1_21CollectiveEpilogueFwdINS6_IJS8_SA_S9_EEENS6_IJNS7_ILi1EEESI_SI_EEESC_SE_Li128ELb1ELb1ELb1ELb0EEENS1_36VarlenDynamicPersistentTileSchedulerILi128ELi48ELi128ELi128ELb1ELb1ELb0ELb0ELb1ELb1EEEEEEEEEvNT_6ParamsE:
[----:B------:R-:W-:Y:S01]  /*0000*/  LDC R1, c[0x0][0x28] ;  /* 0x00000a00ff017b82 */ /* 0x000fe20000000800 */
[----:B------:R-:W-:Y:S05]  /*0010*/  EXIT ;  /* 0x000000000000794d */ /* 0x000fea0003800000 */
.L_x_11:
        /* <DEDUP_REMOVED lines=14> */
.L_x_29:


//--------------------- .text._ZN7cutlass13device_kernelIN5flash19enable_sm80_to_sm89INS1_16FlashAttnFwdSm80INS1_25CollectiveMainloopFwdSm80ILi4ELi1ELb0EN4cute5tupleIJNS5_1CILi128EEENS7_ILi48EEENS7_ILi96EEEEEELi96ENS_10bfloat16_tEfNS_4arch4Sm80ELb0ELb1ELb0ELb0ELb0ELb0ELb1ELb1EEENS1_21CollectiveEpilogueFwdINS6_IJS8_SA_S9_EEENS6_IJNS7_ILi1EEESI_SI_EEESC_SE_Li128ELb0ELb1ELb1ELb0EEENS1_19SingleTileSchedulerILb0ELb1ELb1ELi128EEEEEEEEEvNT_6ParamsE --------------------------
	.section	.text._ZN7cutlass13device_kernelIN5flash19enable_sm80_to_sm89INS1_16FlashAttnFwdSm80INS1_25CollectiveMainloopFwdSm80ILi4ELi1ELb0EN4cute5tupleIJNS5_1CILi128EEENS7_ILi48EEENS7_ILi96EEEEEELi96ENS_10bfloat16_tEfNS_4arch4Sm80ELb0ELb1ELb0ELb0ELb0ELb0ELb1ELb1EEENS1_21CollectiveEpilogueFwdINS6_IJS8_SA_S9_EEENS6_IJNS7_ILi1EEESI_SI_EEESC_SE_Li128ELb0ELb1ELb1ELb0EEENS1_19SingleTileSchedulerILb0ELb1ELb1ELi128EEEEEEEEEvNT_6ParamsE,"ax",@progbits
	.align	128
.text._ZN7cutlass13device_kernelIN5flash19enable_sm80_to_sm89INS1_16FlashAttnFwdSm80INS1_25CollectiveMainloopFwdSm80ILi4ELi1ELb0EN4cute5tupleIJNS5_1CILi128EEENS7_ILi48EEENS7_ILi96EEEEEELi96ENS_10bfloat16_tEfNS_4arch4Sm80ELb0ELb1ELb0ELb0ELb0ELb0ELb1ELb1EEENS1_21CollectiveEpilogueFwdINS6_IJS8_SA_S9_EEENS6_IJNS7_ILi1EEESI_SI_EEESC_SE_Li128ELb0ELb1ELb1ELb0EEENS1_19SingleTileSchedulerILb0ELb1ELb1ELi128EEEEEEEEEvNT_6ParamsE:
        .type           _ZN7cutlass13device_kernelIN5flash19enable_sm80_to_sm89INS1_16FlashAttnFwdSm80INS1_25CollectiveMainloopFwdSm80ILi4ELi1ELb0EN4cute5tupleIJNS5_1CILi128EEENS7_ILi48EEENS7_ILi96EEEEEELi96ENS_10bfloat16_tEfNS_4arch4Sm80ELb0ELb1ELb0ELb0ELb0ELb0ELb1ELb1EEENS1_21CollectiveEpilogueFwdINS6_IJS8_SA_S9_EEENS6_IJNS7_ILi1EEESI_SI_EEESC_SE_Li128ELb0ELb1ELb1ELb0EEENS1_19SingleTileSchedulerILb0ELb1ELb1ELi128EEEEEEEEEvNT_6ParamsE,@function
        .size           _ZN7cutlass13device_kernelIN5flash19enable_sm80_to_sm89INS1_16FlashAttnFwdSm80INS1_25CollectiveMainloopFwdSm80ILi4ELi1ELb0EN4cute5tupleIJNS5_1CILi128EEENS7_ILi48EEENS7_ILi96EEEEEELi96ENS_10bfloat16_tEfNS_4arch4Sm80ELb0ELb1ELb0ELb0ELb0ELb0ELb1ELb1EEENS1_21CollectiveEpilogueFwdINS6_IJS8_SA_S9_EEENS6_IJNS7_ILi1EEESI_SI_EEESC_SE_Li128ELb0ELb1ELb1ELb0EEENS1_19SingleTileSchedulerILb0ELb1ELb1ELi128EEEEEEEEEvNT_6ParamsE,(.L_x_30 - _ZN7cutlass13device_kernelIN5flash19enable_sm80_to_sm89INS1_16FlashAttnFwdSm80INS1_25CollectiveMainloopFwdSm80ILi4ELi1ELb0EN4cute5tupleIJNS5_1CILi128EEENS7_ILi48EEENS7_ILi96EEEEEELi96ENS_10bfloat16_tEfNS_4arch4Sm80ELb0ELb1ELb0ELb0ELb0ELb0ELb1ELb1EEENS1_21CollectiveEpilogueFwdINS6_IJS8_SA_S9_EEENS6_IJNS7_ILi1EEESI_SI_EEESC_SE_Li128ELb0ELb1ELb1ELb0EEENS1_19SingleTileSchedulerILb0ELb1ELb1ELi128EEEEEEEEEvNT_6ParamsE)
        .other          _ZN7cutlass13device_kernelIN5flash19enable_sm80_to_sm89INS1_16FlashAttnFwdSm80INS1_25CollectiveMainloopFwdSm80ILi4ELi1ELb0EN4cute5tupleIJNS5_1CILi128EEENS7_ILi48EEENS7_ILi96EEEEEELi96ENS_10bfloat16_tEfNS_4arch4Sm80ELb0ELb1ELb0ELb0ELb0ELb0ELb1ELb1EEENS1_21CollectiveEpilogueFwdINS6_IJS8_SA_S9_EEENS6_IJNS7_ILi1EEESI_SI_EEESC_SE_Li128ELb0ELb1ELb1ELb0EEENS1_19SingleTileSchedulerILb0ELb1ELb1ELi128EEEEEEEEEvNT_6ParamsE,@"STO_CUDA_ENTRY STV_DEFAULT"
_ZN7cutlass13device_kernelIN5flash19enable_sm80_to_sm89INS1_16FlashAttnFwdSm80INS1_25CollectiveMainloopFwdSm80ILi4ELi1ELb0EN4cute5tupleIJNS5_1CILi128EEENS7_ILi48EEENS7_ILi96EEEEEELi96ENS_10bfloat16_tEfNS_4arch4Sm80ELb0ELb1ELb0ELb0ELb0ELb0ELb1ELb1EEENS1_21CollectiveEpilogueFwdINS6_IJS8_SA_S9_EEENS6_IJNS7_ILi1EEESI_SI_EEESC_SE_Li128ELb0ELb1ELb1ELb0EEENS1_19SingleTileSchedulerILb0ELb1ELb1ELi128EEEEEEEEEvNT_6ParamsE:
[----:B------:R-:W-:Y:S01]  /*0000*/  LDC R1, c[0x0][0x28] ;  /* 0x00000a00ff017b82 */ /* 0x000fe20000000800 */
[----:B------:R-:W-:Y:S05]  /*0010*/  EXIT ;  /* 0x000000000000794d */ /* 0x000fea0003800000 */
.L_x_12:
        /* <DEDUP_REMOVED lines=14> */
.L_x_30:


//--------------------- .text._ZN7cutlass13device_kernelIN5flash19enable_sm80_to_sm89INS1_16FlashAttnFwdSm80INS1_25CollectiveMainloopFwdSm80ILi4ELi1ELb0EN4cute5tupleIJNS5_1CILi128EEENS7_ILi48EEENS7_ILi96EEEEEELi96ENS_10bfloat16_tEfNS_4arch4Sm80ELb0ELb1ELb0ELb1ELb0ELb0ELb1ELb1EEENS1_21CollectiveEpilogueFwdINS6_IJS8_SA_S9_EEENS6_IJNS7_ILi1EEESI_SI_EEESC_SE_Li128ELb1ELb1ELb1ELb0EEENS1_36VarlenDynamicPersistentTileSchedulerILi128ELi48ELi128ELi128ELb1ELb1ELb0ELb1ELb0ELb1EEEEEEEEEvNT_6ParamsE --------------------------
	.section	.text._ZN7cutlass13device_kernelIN5flash19enable_sm80_to_sm89INS1_16FlashAttnFwdSm80INS1_25CollectiveMainloopFwdSm80ILi4ELi1ELb0EN4cute5tupleIJNS5_1CILi128EEENS7_ILi48EEENS7_ILi96EEEEEELi96ENS_10bfloat16_tEfNS_4arch4Sm80ELb0ELb1ELb0ELb1ELb0ELb0ELb1ELb1EEENS1_21CollectiveEpilogueFwdINS6_IJS8_SA_S9_EEENS6_IJNS7_ILi1EEESI_SI_EEESC_SE_Li128ELb1ELb1ELb1ELb0EEENS1_36VarlenDynamicPersistentTileSchedulerILi128ELi48ELi128ELi128ELb1ELb1ELb0ELb1ELb0ELb1EEEEEEEEEvNT_6ParamsE,"ax",@progbits
	.align	128
.text._ZN7cutlass13device_kernelIN5flash19enable_sm80_to_sm89INS1_16FlashAttnFwdSm80INS1_25CollectiveMainloopFwdSm80ILi4ELi1ELb0EN4cute5tupleIJNS5_1CILi128EEENS7_ILi48EEENS7_ILi96EEEEEELi96ENS_10bfloat16_tEfNS_4arch4Sm80ELb0ELb1ELb0ELb1ELb0ELb0ELb1ELb1EEENS1_21CollectiveEpilogueFwdINS6_IJS8_SA_S9_EEENS6_IJNS7_ILi1EEESI_SI_EEESC_SE_Li128ELb1ELb1ELb1ELb0EEENS1_36VarlenDynamicPersistentTileSchedulerILi128ELi48ELi128ELi128ELb1ELb1ELb0ELb1ELb0ELb1EEEEEEEEEvNT_6ParamsE:
        .type           _ZN7cutlass13device_kernelIN5flash19enable_sm80_to_sm89INS1_16FlashAttnFwdSm80INS1_25CollectiveMainloopFwdSm80ILi4ELi1ELb0EN4cute5tupleIJNS5_1CILi128EEENS7_ILi48EEENS7_ILi96EEEEEELi96ENS_10bfloat16_tEfNS_4arch4Sm80ELb0ELb1ELb0ELb1ELb0ELb0ELb1ELb1EEENS1_21CollectiveEpilogueFwdINS6_IJS8_SA_S9_EEENS6_IJNS7_ILi1EEESI_SI_EEESC_SE_Li128ELb1ELb1ELb1ELb0EEENS1_36VarlenDynamicPersistentTileSchedulerILi128ELi48ELi128ELi128ELb1ELb1ELb0ELb1ELb0ELb1EEEEEEEEEvNT_6ParamsE,@function
        .size           _ZN7cutlass13device_kernelIN5flash19enable_sm80_to_sm89INS1_16FlashAttnFwdSm80INS1_25CollectiveMainloopFwdSm80ILi4ELi1ELb0EN4cute5tupleIJNS5_1CILi128EEENS7_ILi48EEENS7_ILi96EEEEEELi96ENS_10bfloat16_tEfNS_4arch4Sm80ELb0ELb1ELb0ELb1ELb0ELb0ELb1ELb1EEENS1_21CollectiveEpilogueFwdINS6_IJS8_SA_S9_EEENS6_IJNS7_ILi1EEESI_SI_EEESC_SE_Li128ELb1ELb1ELb1ELb0EEENS1_36VarlenDynamicPersistentTileSchedulerILi128ELi48ELi128ELi128ELb1ELb1ELb0ELb1ELb0ELb1EEEEEEEEEvNT_6ParamsE,(.L_x_31 - _ZN7cutlass13device_kernelIN5flash19enable_sm80_to_sm89INS1_16FlashAttnFwdSm80INS1_25CollectiveMainloopFwdSm80ILi4ELi1ELb0EN4cute5tupleIJNS5_1CILi128EEENS7_ILi48EEENS7_ILi96EEEEEELi96ENS_10bfloat16_tEfNS_4arch4Sm80ELb0ELb1ELb0ELb1ELb0ELb0ELb1ELb1EEENS1_21CollectiveEpilogueFwdINS6_IJS8_SA_S9_EEENS6_IJNS7_ILi1EEESI_SI_EEESC_SE_Li128ELb1ELb1ELb1ELb0EEENS1_36VarlenDynamicPersistentTileSchedulerILi128ELi48ELi128ELi128ELb1ELb1ELb0ELb1ELb0ELb1EEEEEEEEEvNT_6ParamsE)
        .other          _ZN7cutlass13device_kernelIN5flash19enable_sm80_to_sm89INS1_16FlashAttnFwdSm80INS1_25CollectiveMainloopFwdSm80ILi4ELi1ELb0EN4cute5tupleIJNS5_1CILi128EEENS7_ILi48EEENS7_ILi96EEEEEELi96ENS_10bfloat16_tEfNS_4arch4Sm80ELb0ELb1ELb0ELb1ELb0ELb0ELb1ELb1EEENS1_21CollectiveEpilogueFwdINS6_IJS8_SA_S9_EEENS6_IJNS7_ILi1EEESI_SI_EEESC_SE_Li128ELb1ELb1ELb1ELb0EEENS1_36VarlenDynamicPersistentTileSchedulerILi128ELi48ELi128ELi128ELb1ELb1ELb0ELb1ELb0ELb1EEEEEEEEEvNT_6ParamsE,@"STO_CUDA_ENTRY STV_DEFAULT"
_ZN7cutlass13device_kernelIN5flash19enable_sm80_to_sm89INS1_16FlashAttnFwdSm80INS1_25CollectiveMainloopFwdSm80ILi4ELi1ELb0EN4cute5tupleIJNS5_1CILi128EEENS7_ILi48EEENS7_ILi96EEEEEELi96ENS_10bfloat16_tEfNS_4arch4Sm80ELb0ELb1ELb0ELb1ELb0ELb0ELb1ELb1EEENS1_21CollectiveEpilogueFwdINS6_IJS8_SA_S9_EEENS6_IJNS7_ILi1EEESI_SI_EEESC_SE_Li128ELb1ELb1ELb1ELb0EEENS1_36VarlenDynamicPersistentTileSchedulerILi128ELi48ELi128ELi128ELb1ELb1ELb0ELb1ELb0ELb1EEEEEEEEEvNT_6ParamsE:
[----:B------:R-:W-:Y:S01]  /*0000*/  LDC R1, c[0x0][0x28] ;  /* 0x00000a00ff017b82 */ /* 0x000fe20000000800 */
[----:B------:R-:W-:Y:S05]  /*0010*/  EXIT ;  /* 0x000000000000794d */ /* 0x000fea0003800000 */
.L_x_13:
        /* <DEDUP_REMOVED lines=14> */
.L_x_31:


//--------------------- .text._ZN7cutlass13device_kernelIN5flash19enable_sm80_to_sm89INS1_16FlashAttnFwdSm80INS1_25CollectiveMainloopFwdSm80ILi4ELi1ELb0EN4cute5tupleIJNS5_1CILi128EEENS7_ILi48EEENS7_ILi96EEEEEELi96ENS_10bfloat16_tEfNS_4arch4Sm80ELb0ELb1ELb0ELb1ELb0ELb1ELb1ELb1EEENS1_21CollectiveEpilogueFwdINS6_IJS8_SA_S9_EEENS6_IJNS7_ILi1EEESI_SI_EEESC_SE_Li128ELb1ELb1ELb1ELb0EEENS1_36VarlenDynamicPersistentTileSchedulerILi128ELi48ELi128ELi128ELb1ELb1ELb0ELb1ELb0ELb1EEEEEEEEEvNT_6ParamsE --------------------------
	.section	.text._ZN7cutlass13device_kernelIN5flash19enable_sm80_to_sm89INS1_16FlashAttnFwdSm80INS1_25CollectiveMainloopFwdSm80ILi4ELi1ELb0EN4cute5tupleIJNS5_1CILi128EEENS7_ILi48EEENS7_ILi96EEEEEELi96ENS_10bfloat16_tEfNS_4arch4Sm80ELb0ELb1ELb0ELb1ELb0ELb1ELb1ELb1EEENS1_21CollectiveEpilogueFwdINS6_IJS8_SA_S9_EEENS6_IJNS7_ILi1EEESI_SI_EEESC_SE_Li128ELb1ELb1ELb1ELb0EEENS1_36VarlenDynamicPersistentTileSchedulerILi128ELi48ELi128ELi128ELb1ELb1ELb0ELb1ELb0ELb1EEEEEEEEEvNT_6ParamsE,"ax",@progbits
	.align	128
.text._ZN7cutlass13device_kernelIN5flash19enable_sm80_to_sm89INS1_16FlashAttnFwdSm80INS1_25CollectiveMainloopFwdSm80ILi4ELi1ELb0EN4cute5tupleIJNS5_1CILi128EEENS7_ILi48EEENS7_ILi96EEEEEELi96ENS_10bfloat16_tEfNS_4arch4Sm80ELb0ELb1ELb0ELb1ELb0ELb1ELb1ELb1EEENS1_21CollectiveEpilogueFwdINS6_IJS8_SA_S9_EEENS6_IJNS7_ILi1EEESI_SI_EEESC_SE_Li128ELb1ELb1ELb1ELb0EEENS1_36VarlenDynamicPersistentTileSchedulerILi128ELi48ELi128ELi128ELb1ELb1ELb0ELb1ELb0ELb1EEEEEEEEEvNT_6ParamsE:
        .type           _ZN7cutlass13device_kernelIN5flash19enable_sm80_to_sm89INS1_16FlashAttnFwdSm80INS1_25CollectiveMainloopFwdSm80ILi4ELi1ELb0EN4cute5tupleIJNS5_1CILi128EEENS7_ILi48EEENS7_ILi96EEEEEELi96ENS_10bfloat16_tEfNS_4arch4Sm80ELb0ELb1ELb0ELb1ELb0ELb1ELb1ELb1EEENS1_21CollectiveEpilogueFwdINS6_IJS8_SA_S9_EEENS6_IJNS7_ILi1EEESI_SI_EEESC_SE_Li128ELb1ELb1ELb1ELb0EEENS1_36VarlenDynamicPersistentTileSchedulerILi128ELi48ELi128ELi128ELb1ELb1ELb0ELb1ELb0ELb1EEEEEEEEEvNT_6ParamsE,@function
        .size           _ZN7cutlass13device_kernelIN5flash19enable_sm80_to_sm89INS1_16FlashAttnFwdSm80INS1_25CollectiveMainloopFwdSm80ILi4ELi1ELb0EN4cute5tupleIJNS5_1CILi128EEENS7_ILi48EEENS7_ILi96EEEEEELi96ENS_10bfloat16_tEfNS_4arch4Sm80ELb0ELb1ELb0ELb1ELb0ELb1ELb1ELb1EEENS1_21CollectiveEpilogueFwdINS6_IJS8_SA_S9_EEENS6_IJNS7_ILi1EEESI_SI_EEESC_SE_Li128ELb1ELb1ELb1ELb0EEENS1_36VarlenDynamicPersistentTileSchedulerILi128ELi48ELi128ELi128ELb1ELb1ELb0ELb1ELb0ELb1EEEEEEEEEvNT_6ParamsE,(.L_x_32 - _ZN7cutlass13device_kernelIN5flash19enable_sm80_to_sm89INS1_16FlashAttnFwdSm80INS1_25CollectiveMainloopFwdSm80ILi4ELi1ELb0EN4cute5tupleIJNS5_1CILi128EEENS7_ILi48EEENS7_ILi96EEEEEELi96ENS_10bfloat16_tEfNS_4arch4Sm80ELb0ELb1ELb0ELb1ELb0ELb1ELb1ELb1EEENS1_21CollectiveEpilogueFwdINS6_IJS8_SA_S9_EEENS6_IJNS7_ILi1EEESI_SI_EEESC_SE_Li128ELb1ELb1ELb1ELb0EEENS1_36VarlenDynamicPersistentTileSchedulerILi128ELi48ELi128ELi128ELb1ELb1ELb0ELb1ELb0ELb1EEEEEEEEEvNT_6ParamsE)
        .other          _ZN7cutlass13device_kernelIN5flash19enable_sm80_to_sm89INS1_16FlashAttnFwdSm80INS1_25CollectiveMainloopFwdSm80ILi4ELi1ELb0EN4cute5tupleIJNS5_1CILi128EEENS7_ILi48EEENS7_ILi96EEEEEELi96ENS_10bfloat16_tEfNS_4arch4Sm80ELb0ELb1ELb0ELb1ELb0ELb1ELb1ELb1EEENS1_21CollectiveEpilogueFwdINS6_IJS8_SA_S9_EEENS6_IJNS7_ILi1EEESI_SI_EEESC_SE_Li128ELb1ELb1ELb1ELb0EEENS1_36VarlenDynamicPersistentTileSchedulerILi128ELi48ELi128ELi128ELb1ELb1ELb0ELb1ELb0ELb1EEEEEEEEEvNT_6ParamsE,@"STO_CUDA_ENTRY STV_DEFAULT"
_ZN7cutlass13device_kernelIN5flash19enable_sm80_to_sm89INS1_16FlashAttnFwdSm80INS1_25CollectiveMainloopFwdSm80ILi4ELi1ELb0EN4cute5tupleIJNS5_1CILi128EEENS7_ILi48EEENS7_ILi96EEEEEELi96ENS_10bfloat16_tEfNS_4arch4Sm80ELb0ELb1ELb0ELb1ELb0ELb1ELb1ELb1EEENS1_21CollectiveEpilogueFwdINS6_IJS8_SA_S9_EEENS6_IJNS7_ILi1EEESI_SI_EEESC_SE_Li128ELb1ELb1ELb1ELb0EEENS1_36VarlenDynamicPersistentTileSchedulerILi128ELi48ELi128ELi128ELb1ELb1ELb0ELb1ELb0ELb1EEEEEEEEEvNT_6ParamsE:
[----:B------:R-:W-:Y:S01]  /*0000*/  LDC R1, c[0x0][0x28] ;  /* 0x00000a00ff017b82 */ /* 0x000fe20000000800 */
[----:B------:R-:W-:Y:S05]  /*0010*/  EXIT ;  /* 0x000000000000794d */ /* 0x000fea0003800000 */
.L_x_14:
        /* <DEDUP_REMOVED lines=14> */
.L_x_32:


//--------------------- .text._ZN7cutlass13device_kernelIN5flash19enable_sm80_to_sm89INS1_16FlashAttnFwdSm80INS1_25CollectiveMainloopFwdSm80ILi4ELi1ELb0EN4cute5tupleIJNS5_1CILi128EEENS7_ILi64EEENS7_ILi96EEEEEELi96ENS_10bfloat16_tEfNS_4arch4Sm80ELb1ELb0ELb0ELb0ELb0ELb0ELb1ELb1EEENS1_21CollectiveEpilogueFwdINS6_IJS8_SA_S9_EEENS6_IJNS7_ILi1EEESI_SI_EEESC_SE_Li128ELb0ELb1ELb1ELb0EEENS1_30DynamicPersistentTileSchedulerILi128ELi128ELb1ELb1ELb0EEEEEEEEEvNT_6ParamsE --------------------------
	.section	.text._ZN7cutlass13device_kernelIN5flash19enable_sm80_to_sm89INS1_16FlashAttnFwdSm80INS1_25CollectiveMainloopFwdSm80ILi4ELi1ELb0EN4cute5tupleIJNS5_1CILi128EEENS7_ILi64EEENS7_ILi96EEEEEELi96ENS_10bfloat16_tEfNS_4arch4Sm80ELb1ELb0ELb0ELb0ELb0ELb0ELb1ELb1EEENS1_21CollectiveEpilogueFwdINS6_IJS8_SA_S9_EEENS6_IJNS7_ILi1EEESI_SI_EEESC_SE_Li128ELb0ELb1ELb1ELb0EEENS1_30DynamicPersistentTileSchedulerILi128ELi128ELb1ELb1ELb0EEEEEEEEEvNT_6ParamsE,"ax",@progbits
	.align	128
.text._ZN7cutlass13device_kernelIN5flash19enable_sm80_to_sm89INS1_16FlashAttnFwdSm80INS1_25CollectiveMainloopFwdSm80ILi4ELi1ELb0EN4cute5tupleIJNS5_1CILi128EEENS7_ILi64EEENS7_ILi96EEEEEELi96ENS_10bfloat16_tEfNS_4arch4Sm80ELb1ELb0ELb0ELb0ELb0ELb0ELb1ELb1EEENS1_21CollectiveEpilogueFwdINS6_IJS8_SA_S9_EEENS6_IJNS7_ILi1EEESI_SI_EEESC_SE_Li128ELb0ELb1ELb1ELb0EEENS1_30DynamicPersistentTileSchedulerILi128ELi128ELb1ELb1ELb0EEEEEEEEEvNT_6ParamsE:
        .type           _ZN7cutlass13device_kernelIN5flash19enable_sm80_to_sm89INS1_16FlashAttnFwdSm80INS1_25CollectiveMainloopFwdSm80ILi4ELi1ELb0EN4cute5tupleIJNS5_1CILi128EEENS7_ILi64EEENS7_ILi96EEEEEELi96ENS_10bfloat16_tEfNS_4arch4Sm80ELb1ELb0ELb0ELb0ELb0ELb0ELb1ELb1EEENS1_21CollectiveEpilogueFwdINS6_IJS8_SA_S9_EEENS6_IJNS7_ILi1EEESI_SI_EEESC_SE_Li128ELb0ELb1ELb1ELb0EEENS1_30DynamicPersistentTileSchedulerILi128ELi128ELb1ELb1ELb0EEEEEEEEEvNT_6ParamsE,@function
        .size           _ZN7cutlass13device_kernelIN5flash19enable_sm80_to_sm89INS1_16FlashAttnFwdSm80INS1_25CollectiveMainloopFwdSm80ILi4ELi1ELb0EN4cute5tupleIJNS5_1CILi128EEENS7_ILi64EEENS7_ILi96EEEEEELi96ENS_10bfloat16_tEfNS_4arch4Sm80ELb1ELb0ELb0ELb0ELb0ELb0ELb1ELb1EEENS1_21CollectiveEpilogueFwdINS6_IJS8_SA_S9_EEENS6_IJNS7_ILi1EEESI_SI_EEESC_SE_Li128ELb0ELb1ELb1ELb0EEENS1_30DynamicPersistentTileSchedulerILi128ELi128ELb1ELb1ELb0EEEEEEEEEvNT_6ParamsE,(.L_x_33 - _ZN7cutlass13device_kernelIN5flash19enable_sm80_to_sm89INS1_16FlashAttnFwdSm80INS1_25CollectiveMainloopFwdSm80ILi4ELi1ELb0EN4cute5tupleIJNS5_1CILi128EEENS7_ILi64EEENS7_ILi96EEEEEELi96ENS_10bfloat16_tEfNS_4arch4Sm80ELb1ELb0ELb0ELb0ELb0ELb0ELb1ELb1EEENS1_21CollectiveEpilogueFwdINS6_IJS8_SA_S9_EEENS6_IJNS7_ILi1EEESI_SI_EEESC_SE_Li128ELb0ELb1ELb1ELb0EEENS1_30DynamicPersistentTileSchedulerILi128ELi128ELb1ELb1ELb0EEEEEEEEEvNT_6ParamsE)
        .other          _ZN7cutlass13device_kernelIN5flash19enable_sm80_to_sm89INS1_16FlashAttnFwdSm80INS1_25CollectiveMainloopFwdSm80ILi4ELi1ELb0EN4cute5tupleIJNS5_1CILi128EEENS7_ILi64EEENS7_ILi96EEEEEELi96ENS_10bfloat16_tEfNS_4arch4Sm80ELb1ELb0ELb0ELb0ELb0ELb0ELb1ELb1EEENS1_21CollectiveEpilogueFwdINS6_IJS8_SA_S9_EEENS6_IJNS7_ILi1EEESI_SI_EEESC_SE_Li128ELb0ELb1ELb1ELb0EEENS1_30DynamicPersistentTileSchedulerILi128ELi128ELb1ELb1ELb0EEEEEEEEEvNT_6ParamsE,@"STO_CUDA_ENTRY STV_DEFAULT"
_ZN7cutlass13device_kernelIN5flash19enable_sm80_to_sm89INS1_16FlashAttnFwdSm80INS1_25CollectiveMainloopFwdSm80ILi4ELi1ELb0EN4cute5tupleIJNS5_1CILi128EEENS7_ILi64EEENS7_ILi96EEEEEELi96ENS_10bfloat16_tEfNS_4arch4Sm80ELb1ELb0ELb0ELb0ELb0ELb0ELb1ELb1EEENS1_21CollectiveEpilogueFwdINS6_IJS8_SA_S9_EEENS6_IJNS7_ILi1EEESI_SI_EEESC_SE_Li128ELb0ELb1ELb1ELb0EEENS1_30DynamicPersistentTileSchedulerILi128ELi128ELb1ELb1ELb0EEEEEEEEEvNT_6ParamsE:
[----:B------:R-:W-:Y:S01]  /*0000*/  LDC R1, c[0x0][0x28] ;  /* 0x00000a00ff017b82 */ /* 0x000fe20000000800 */
[----:B------:R-:W-:Y:S05]  /*0010*/  EXIT ;  /* 0x000000000000794d */ /* 0x000fea0003800000 */
.L_x_15:
        /* <DEDUP_REMOVED lines=14> */
.L_x_33:


//--------------------- .text._ZN7cutlass13device_kernelIN5flash19enable_sm80_to_sm89INS1_16FlashAttnFwdSm80INS1_25CollectiveMainloopFwdSm80ILi4ELi1ELb0EN4cute5tupleIJNS5_1CILi128EEENS7_ILi48EEENS7_ILi96EEEEEELi96ENS_10bfloat16_tEfNS_4arch4Sm80ELb1ELb0ELb0ELb1ELb0ELb0ELb1ELb1EEENS1_21CollectiveEpilogueFwdINS6_IJS8_SA_S9_EEENS6_IJNS7_ILi1EEESI_SI_EEESC_SE_Li128ELb1ELb1ELb1ELb0EEENS1_36VarlenDynamicPersistentTileSchedulerILi128ELi48ELi128ELi128ELb1ELb1ELb0ELb1ELb1ELb1EEEEEEEEEvNT_6ParamsE --------------------------
	.section	.text._ZN7cutlass13device_kernelIN5flash19enable_sm80_to_sm89INS1_16FlashAttnFwdSm80INS1_25CollectiveMainloopFwdSm80ILi4ELi1ELb0EN4cute5tupleIJNS5_1CILi128EEENS7_ILi48EEENS7_ILi96EEEEEELi96ENS_10bfloat16_tEfNS_4arch4Sm80ELb1ELb0ELb0ELb1ELb0ELb0ELb1ELb1EEENS1_21CollectiveEpilogueFwdINS6_IJS8_SA_S9_EEENS6_IJNS7_ILi1EEESI_SI_EEESC_SE_Li128ELb1ELb1ELb1ELb0EEENS1_36VarlenDynamicPersistentTileSchedulerILi128ELi48ELi128ELi128ELb1ELb1ELb0ELb1ELb1ELb1EEEEEEEEEvNT_6ParamsE,"ax",@progbits
	.align	128
.text._ZN7cutlass13device_kernelIN5flash19enable_sm80_to_sm89INS1_16FlashAttnFwdSm80INS1_25CollectiveMainloopFwdSm80ILi4ELi1ELb0EN4cute5tupleIJNS5_1CILi128EEENS7_ILi48EEENS7_ILi96EEEEEELi96ENS_10bfloat16_tEfNS_4arch4Sm80ELb1ELb0ELb0ELb1ELb0ELb0ELb1ELb1EEENS1_21CollectiveEpilogueFwdINS6_IJS8_SA_S9_EEENS6_IJNS7_ILi1EEESI_SI_EEESC_SE_Li128ELb1ELb1ELb1ELb0EEENS1_36VarlenDynamicPersistentTileSchedulerILi128ELi48ELi128ELi128ELb1ELb1ELb0ELb1ELb1ELb1EEEEEEEEEvNT_6ParamsE:
        .type           _ZN7cutlass13device_kernelIN5flash19enable_sm80_to_sm89INS1_16FlashAttnFwdSm80INS1_25CollectiveMainloopFwdSm80ILi4ELi1ELb0EN4cute5tupleIJNS5_1CILi128EEENS7_ILi48EEENS7_ILi96EEEEEELi96ENS_10bfloat16_tEfNS_4arch4Sm80ELb1ELb0ELb0ELb1ELb0ELb0ELb1ELb1EEENS1_21CollectiveEpilogueFwdINS6_IJS8_SA_S9_EEENS6_IJNS7_ILi1EEESI_SI_EEESC_SE_Li128ELb1ELb1ELb1ELb0EEENS1_36VarlenDynamicPersistentTileSchedulerILi128ELi48ELi128ELi128ELb1ELb1ELb0ELb1ELb1ELb1EEEEEEEEEvNT_6ParamsE,@function
        .size           _ZN7cutlass13device_kernelIN5flash19enable_sm80_to_sm89INS1_16FlashAttnFwdSm80INS1_25CollectiveMainloopFwdSm80ILi4ELi1ELb0EN4cute5tupleIJNS5_1CILi128EEENS7_ILi48EEENS7_ILi96EEEEEELi96ENS_10bfloat16_tEfNS_4arch4Sm80ELb1ELb0ELb0ELb1ELb0ELb0ELb1ELb1EEENS1_21CollectiveEpilogueFwdINS6_IJS8_SA_S9_EEENS6_IJNS7_ILi1EEESI_SI_EEESC_SE_Li128ELb1ELb1ELb1ELb0EEENS1_36VarlenDynamicPersistentTileSchedulerILi128ELi48ELi128ELi128ELb1ELb1ELb0ELb1ELb1ELb1EEEEEEEEEvNT_6ParamsE,(.L_x_34 - _ZN7cutlass13device_kernelIN5flash19enable_sm80_to_sm89INS1_16FlashAttnFwdSm80INS1_25CollectiveMainloopFwdSm80ILi4ELi1ELb0EN4cute5tupleIJNS5_1CILi128EEENS7_ILi48EEENS7_ILi96EEEEEELi96ENS_10bfloat16_tEfNS_4arch4Sm80ELb1ELb0ELb0ELb1ELb0ELb0ELb1ELb1EEENS1_21CollectiveEpilogueFwdINS6_IJS8_SA_S9_EEENS6_IJNS7_ILi1EEESI_SI_EEESC_SE_Li128ELb1ELb1ELb1ELb0EEENS1_36VarlenDynamicPersistentTileSchedulerILi128ELi48ELi128ELi128ELb1ELb1ELb0ELb1ELb1ELb1EEEEEEEEEvNT_6ParamsE)
        .other          _ZN7cutlass13device_kernelIN5flash19enable_sm80_to_sm89INS1_16FlashAttnFwdSm80INS1_25CollectiveMainloopFwdSm80ILi4ELi1ELb0EN4cute5tupleIJNS5_1CILi128EEENS7_ILi48EEENS7_ILi96EEEEEELi96ENS_10bfloat16_tEfNS_4arch4Sm80ELb1ELb0ELb0ELb1ELb0ELb0ELb1ELb1EEENS1_21CollectiveEpilogueFwdINS6_IJS8_SA_S9_EEENS6_IJNS7_ILi1EEESI_SI_EEESC_SE_Li128ELb1ELb1ELb1ELb0EEENS1_36VarlenDynamicPersistentTileSchedulerILi128ELi48ELi128ELi128ELb1ELb1ELb0ELb1ELb1ELb1EEEEEEEEEvNT_6ParamsE,@"STO_CUDA_ENTRY STV_DEFAULT"
_ZN7cutlass13device_kernelIN5flash19enable_sm80_to_sm89INS1_16FlashAttnFwdSm80INS1_25CollectiveMainloopFwdSm80ILi4ELi1ELb0EN4cute5tupleIJNS5_1CILi128EEENS7_ILi48EEENS7_ILi96EEEEEELi96ENS_10bfloat16_tEfNS_4arch4Sm80ELb1ELb0ELb0ELb1ELb0ELb0ELb1ELb1EEENS1_21CollectiveEpilogueFwdINS6_IJS8_SA_S9_EEENS6_IJNS7_ILi1EEESI_SI_EEESC_SE_Li128ELb1ELb1ELb1ELb0EEENS1_36VarlenDynamicPersistentTileSchedulerILi128ELi48ELi128ELi128ELb1ELb1ELb0ELb1ELb1ELb1EEEEEEEEEvNT_6ParamsE:
[----:B------:R-:W-:Y:S01]  /*0000*/  LDC R1, c[0x0][0x28] ;  /* 0x00000a00ff017b82 */ /* 0x000fe20000000800 */
[----:B------:R-:W-:Y:S05]  /*0010*/  EXIT ;  /* 0x000000000000794d */ /* 0x000fea0003800000 */
.L_x_16:
        /* <DEDUP_REMOVED lines=14> */
.L_x_34:


//--------------------- .text._ZN7cutlass13device_kernelIN5flash19enable_sm80_to_sm89INS1_16FlashAttnFwdSm80INS1_25CollectiveMainloopFwdSm80ILi4ELi1ELb0EN4cute5tupleIJNS5_1CILi128EEENS7_ILi48EEENS7_ILi96EEEEEELi96ENS_10bfloat16_tEfNS_4arch4Sm80ELb1ELb0ELb0ELb1ELb0ELb1ELb1ELb1EEENS1_21CollectiveEpilogueFwdINS6_IJS8_SA_S9_EEENS6_IJNS7_ILi1EEESI_SI_EEESC_SE_Li128ELb1ELb1ELb1ELb0EEENS1_36VarlenDynamicPersistentTileSchedulerILi128ELi48ELi128ELi128ELb1ELb1ELb0ELb1ELb1ELb1EEEEEEEEEvNT_6ParamsE --------------------------
	.section	.text._ZN7cutlass13device_kernelIN5flash19enable_sm80_to_sm89INS1_16FlashAttnFwdSm80INS1_25CollectiveMainloopFwdSm80ILi4ELi1ELb0EN4cute5tupleIJNS5_1CILi128EEENS7_ILi48EEENS7_ILi96EEEEEELi96ENS_10bfloat16_tEfNS_4arch4Sm80ELb1ELb0ELb0ELb1ELb0ELb1ELb1ELb1EEENS1_21CollectiveEpilogueFwdINS6_IJS8_SA_S9_EEENS6_IJNS7_ILi1EEESI_SI_EEESC_SE_Li128ELb1ELb1ELb1ELb0EEENS1_36VarlenDynamicPersistentTileSchedulerILi128ELi48ELi128ELi128ELb1ELb1ELb0ELb1ELb1ELb1EEEEEEEEEvNT_6ParamsE,"ax",@progbits
	.align	128
.text._ZN7cutlass13device_kernelIN5flash19enable_sm80_to_sm89INS1_16FlashAttnFwdSm80INS1_25CollectiveMainloopFwdSm80ILi4ELi1ELb0EN4cute5tupleIJNS5_1CILi128EEENS7_ILi48EEENS7_ILi96EEEEEELi96ENS_10bfloat16_tEfNS_4arch4Sm80ELb1ELb0ELb0ELb1ELb0ELb1ELb1ELb1EEENS1_21CollectiveEpilogueFwdINS6_IJS8_SA_S9_EEENS6_IJNS7_ILi1EEESI_SI_EEESC_SE_Li128ELb1ELb1ELb1ELb0EEENS1_36VarlenDynamicPersistentTileSchedulerILi128ELi48ELi128ELi128ELb1ELb1ELb0ELb1ELb1ELb1EEEEEEEEEvNT_6ParamsE:
        .type           _ZN7cutlass13device_kernelIN5flash19enable_sm80_to_sm89INS1_16FlashAttnFwdSm80INS1_25CollectiveMainloopFwdSm80ILi4ELi1ELb0EN4cute5tupleIJNS5_1CILi128EEENS7_ILi48EEENS7_ILi96EEEEEELi96ENS_10bfloat16_tEfNS_4arch4Sm80ELb1ELb0ELb0ELb1ELb0ELb1ELb1ELb1EEENS1_21CollectiveEpilogueFwdINS6_IJS8_SA_S9_EEENS6_IJNS7_ILi1EEESI_SI_EEESC_SE_Li128ELb1ELb1ELb1ELb0EEENS1_36VarlenDynamicPersistentTileSchedulerILi128ELi48ELi128ELi128ELb1ELb1ELb0ELb1ELb1ELb1EEEEEEEEEvNT_6ParamsE,@function
        .size           _ZN7cutlass13device_kernelIN5flash19enable_sm80_to_sm89INS1_16FlashAttnFwdSm80INS1_25CollectiveMainloopFwdSm80ILi4ELi1ELb0EN4cute5tupleIJNS5_1CILi128EEENS7_ILi48EEENS7_ILi96EEEEEELi96ENS_10bfloat16_tEfNS_4arch4Sm80ELb1ELb0ELb0ELb1ELb0ELb1ELb1ELb1EEENS1_21CollectiveEpilogueFwdINS6_IJS8_SA_S9_EEENS6_IJNS7_ILi1EEESI_SI_EEESC_SE_Li128ELb1ELb1ELb1ELb0EEENS1_36VarlenDynamicPersistentTileSchedulerILi128ELi48ELi128ELi128ELb1ELb1ELb0ELb1ELb1ELb1EEEEEEEEEvNT_6ParamsE,(.L_x_35 - _ZN7cutlass13device_kernelIN5flash19enable_sm80_to_sm89INS1_16FlashAttnFwdSm80INS1_25CollectiveMainloopFwdSm80ILi4ELi1ELb0EN4cute5tupleIJNS5_1CILi128EEENS7_ILi48EEENS7_ILi96EEEEEELi96ENS_10bfloat16_tEfNS_4arch4Sm80ELb1ELb0ELb0ELb1ELb0ELb1ELb1ELb1EEENS1_21CollectiveEpilogueFwdINS6_IJS8_SA_S9_EEENS6_IJNS7_ILi1EEESI_SI_EEESC_SE_Li128ELb1ELb1ELb1ELb0EEENS1_36VarlenDynamicPersistentTileSchedulerILi128ELi48ELi128ELi128ELb1ELb1ELb0ELb1ELb1ELb1EEEEEEEEEvNT_6ParamsE)
        .other          _ZN7cutlass13device_kernelIN5flash19enable_sm80_to_sm89INS1_16FlashAttnFwdSm80INS1_25CollectiveMainloopFwdSm80ILi4ELi1ELb0EN4cute5tupleIJNS5_1CILi128EEENS7_ILi48EEENS7_ILi96EEEEEELi96ENS_10bfloat16_tEfNS_4arch4Sm80ELb1ELb0ELb0ELb1ELb0ELb1ELb1ELb1EEENS1_21CollectiveEpilogueFwdINS6_IJS8_SA_S9_EEENS6_IJNS7_ILi1EEESI_SI_EEESC_SE_Li128ELb1ELb1ELb1ELb0EEENS1_36VarlenDynamicPersistentTileSchedulerILi128ELi48ELi128ELi128ELb1ELb1ELb0ELb1ELb1ELb1EEEEEEEEEvNT_6ParamsE,@"STO_CUDA_ENTRY STV_DEFAULT"
_ZN7cutlass13device_kernelIN5flash19enable_sm80_to_sm89INS1_16FlashAttnFwdSm80INS1_25CollectiveMainloopFwdSm80ILi4ELi1ELb0EN4cute5tupleIJNS5_1CILi128EEENS7_ILi48EEENS7_ILi96EEEEEELi96ENS_10bfloat16_tEfNS_4arch4Sm80ELb1ELb0ELb0ELb1ELb0ELb1ELb1ELb1EEENS1_21CollectiveEpilogueFwdINS6_IJS8_SA_S9_EEENS6_IJNS7_ILi1EEESI_SI_EEESC_SE_Li128ELb1ELb1ELb1ELb0EEENS1_36VarlenDynamicPersistentTileSchedulerILi128ELi48ELi128ELi128ELb1ELb1ELb0ELb1ELb1ELb1EEEEEEEEEvNT_6ParamsE:
[----:B------:R-:W-:Y:S01]  /*0000*/  LDC R1, c[0x0][0x28] ;  /* 0x00000a00ff017b82 */ /* 0x000fe20000000800 */
[----:B------:R-:W-:Y:S05]  /*0010*/  EXIT ;  /* 0x000000000000794d */ /* 0x000fea0003800000 */
.L_x_17:
        /* <DEDUP_REMOVED lines=14> */
.L_x_35:


//--------------------- .nv.shared.reserved.0     --------------------------
	.section	.nv.shared.reserved.0,"aw",@nobits
	.weak		__nv_reservedSMEM_offset_0_alias
	.size		__nv_reservedSMEM_offset_0_alias, 0, 0
	.other		__nv_reservedSMEM_offset_0_alias,@"STO_CUDA_RESERVED_SHARED STV_DEFAULT"
__nv_reservedSMEM_offset_0_alias:
	.zero		0


//--------------------- .nv.global                --------------------------
	.section	.nv.global,"aw",@nobits
.nv.global:
	.type		_ZN82_INTERNAL_67ea0664_46_flash_fwd_hdim96_bf16_split_softcapall_sm80_cu_60c5005d_37894cute1_E,@object
	.size		_ZN82_INTERNAL_67ea0664_46_flash_fwd_hdim96_bf16_split_softcapall_sm80_cu_60c5005d_37894cute1_E,(_ZN82_INTERNAL_67ea0664_46_flash_fwd_hdim96_bf16_split_softcapall_sm80_cu_60c5005d_37894cuda3std3__45__cpo6cbeginE - _ZN82_INTERNAL_67ea0664_46_flash_fwd_hdim96_bf16_split_softcapall_sm80_cu_60c5005d_37894cute1_E)
_ZN82_INTERNAL_67ea0664_46_flash_fwd_hdim96_bf16_split_softcapall_sm80_cu_60c5005d_37894cute1_E:
	.zero		1
	.type		_ZN82_INTERNAL_67ea0664_46_flash_fwd_hdim96_bf16_split_softcapall_sm80_cu_60c5005d_37894cuda3std3__45__cpo6cbeginE,@object
	.size		_ZN82_INTERNAL_67ea0664_46_flash_fwd_hdim96_bf16_split_softcapall_sm80_cu_60c5005d_37894cuda3std3__45__cpo6cbeginE,(_ZN82_INTERNAL_67ea0664_46_flash_fwd_hdim96_bf16_split_softcapall_sm80_cu_60c5005d_37894cuda3std3__48in_placeE - _ZN82_INTERNAL_67ea0664_46_flash_fwd_hdim96_bf16_split_softcapall_sm80_cu_60c5005d_37894cuda3std3__45__cpo6cbeginE)
_ZN82_INTERNAL_67ea0664_46_flash_fwd_hdim96_bf16_split_softcapall_sm80_cu_60c5005d_37894cuda3std3__45__cpo6cbeginE:
	.zero		1
	.type		_ZN82_INTERNAL_67ea0664_46_flash_fwd_hdim96_bf16_split_softcapall_sm80_cu_60c5005d_37894cuda3std3__48in_placeE,@object
	.size		_ZN82_INTERNAL_67ea0664_46_flash_fwd_hdim96_bf16_split_softcapall_sm80_cu_60c5005d_37894cuda3std3__48in_placeE,(_ZN82_INTERNAL_67ea0664_46_flash_fwd_hdim96_bf16_split_softcapall_sm80_cu_60c5005d_37894cuda3std6ranges3__45__cpo9iter_moveE - _ZN82_INTERNAL_67ea0664_46_flash_fwd_hdim96_bf16_split_softcapall_sm80_cu_60c5005d_37894cuda3std3__48in_placeE)
_ZN82_INTERNAL_67ea0664_46_flash_fwd_hdim96_bf16_split_softcapall_sm80_cu_60c5005d_37894cuda3std3__48in_placeE:
	.zero		1
	.type		_ZN82_INTERNAL_67ea0664_46_flash_fwd_hdim96_bf16_split_softcapall_sm80_cu_60c5005d_37894cuda3std6ranges3__45__cpo9iter_moveE,@object
	.size		_ZN82_INTERNAL_67ea0664_46_flash_fwd_hdim96_bf16_split_softcapall_sm80_cu_60c5005d_37894cuda3std6ranges3__45__cpo9iter_moveE,(_ZN82_INTERNAL_67ea0664_46_flash_fwd_hdim96_bf16_split_softcapall_sm80_cu_60c5005d_37894cuda3std3__45__cpo5beginE - _ZN82_INTERNAL_67ea0664_46_flash_fwd_hdim96_bf16_split_softcapall_sm80_cu_60c5005d_37894cuda3std6ranges3__45__cpo9iter_moveE)
_ZN82_INTERNAL_67ea0664_46_flash_fwd_hdim96_bf16_split_softcapall_sm80_cu_60c5005d_37894cuda3std6ranges3__45__cpo9iter_moveE:
	.zero		1
	.type		_ZN82_INTERNAL_67ea0664_46_flash_fwd_hdim96_bf16_split_softcapall_sm80_cu_60c5005d_37894cuda3std3__45__cpo5beginE,@object
	.size		_ZN82_INTERNAL_67ea0664_46_flash_fwd_hdim96_bf16_split_softcapall_sm80_cu_60c5005d_37894cuda3std3__45__cpo5beginE,(_ZN82_INTERNAL_67ea0664_46_flash_fwd_hdim96_bf16_split_softcapall_sm80_cu_60c5005d_37894cuda3std3__484_GLOBAL__N__67ea0664_46_flash_fwd_hdim96_bf16_split_softcapall_sm80_cu_60c5005d_37896ignoreE - _ZN82_INTERNAL_67ea0664_46_flash_fwd_hdim96_bf16_split_softcapall_sm80_cu_60c5005d_37894cuda3std3__45__cpo5beginE)
_ZN82_INTERNAL_67ea0664_46_flash_fwd_hdim96_bf16_split_softcapall_sm80_cu_60c5005d_37894cuda3std3__45__cpo5beginE:
	.zero		1
	.type		_ZN82_INTERNAL_67ea0664_46_flash_fwd_hdim96_bf16_split_softcapall_sm80_cu_60c5005d_37894cuda3std3__484_GLOBAL__N__67ea0664_46_flash_fwd_hdim96_bf16_split_softcapall_sm80_cu_60c5005d_37896ignoreE,@object
	.size		_ZN82_INTERNAL_67ea0664_46_flash_fwd_hdim96_bf16_split_softcapall_sm80_cu_60c5005d_37894cuda3std3__484_GLOBAL__N__67ea0664_46_flash_fwd_hdim96_bf16_split_softcapall_sm80_cu_60c5005d_37896ignoreE,(_ZN82_INTERNAL_67ea0664_46_flash_fwd_hdim96_bf16_split_softcapall_sm80_cu_60c5005d_37894cute7productE - _ZN82_INTERNAL_67ea0664_46_flash_fwd_hdim96_bf16_split_softcapall_sm80_cu_60c5005d_37894cuda3std3__484_GLOBAL__N__67ea0664_46_flash_fwd_hdim96_bf16_split_softcapall_sm80_cu_60c5005d_37896ignoreE)
_ZN82_INTERNAL_67ea0664_46_flash_fwd_hdim96_bf16_split_softcapall_sm80_cu_60c5005d_37894cuda3std3__484_GLOBAL__N__67ea0664_46_flash_fwd_hdim96_bf16_split_softcapall_sm80_cu_60c5005d_37896ignoreE:
	.zero		1
	.type		_ZN82_INTERNAL_67ea0664_46_flash_fwd_hdim96_bf16_split_softcapall_sm80_cu_60c5005d_37894cute7productE,@object
	.size		_ZN82_INTERNAL_67ea0664_46_flash_fwd_hdim96_bf16_split_softcapall_sm80_cu_60c5005d_37894cute7productE,(_ZN82_INTERNAL_67ea0664_46_flash_fwd_hdim96_bf16_split_softcapall_sm80_cu_60c5005d_37894cuda3std3__45__cpo3endE - _ZN82_INTERNAL_67ea0664_46_flash_fwd_hdim96_bf16_split_softcapall_sm80_cu_60c5005d_37894cute7productE)
_ZN82_INTERNAL_67ea0664_46_flash_fwd_hdim96_bf16_split_softcapall_sm80_cu_60c5005d_37894cute7productE:
	.zero		1
	.type		_ZN82_INTERNAL_67ea0664_46_flash_fwd_hdim96_bf16_split_softcapall_sm80_cu_60c5005d_37894cuda3std3__45__cpo3endE,@object
	.size		_ZN82_INTERNAL_67ea0664_46_flash_fwd_hdim96_bf16_split_softcapall_sm80_cu_60c5005d_37894cuda3std3__45__cpo3endE,(_ZN82_INTERNAL_67ea0664_46_flash_fwd_hdim96_bf16_split_softcapall_sm80_cu_60c5005d_37894cuda3std3__419piecewise_constructE - _ZN82_INTERNAL_67ea0664_46_flash_fwd_hdim96_bf16_split_softcapall_sm80_cu_60c5005d_37894cuda3std3__45__cpo3endE)
_ZN82_INTERNAL_67ea0664_46_flash_fwd_hdim96_bf16_split_softcapall_sm80_cu_60c5005d_37894cuda3std3__45__cpo3endE:
	.zero		1
	.type		_ZN82_INTERNAL_67ea0664_46_flash_fwd_hdim96_bf16_split_softcapall_sm80_cu_60c5005d_37894cuda3std3__419piecewise_constructE,@object
	.size		_ZN82_INTERNAL_67ea0664_46_flash_fwd_hdim96_bf16_split_softcapall_sm80_cu_60c5005d_37894cuda3std3__419piecewise_constructE,(_ZN82_INTERNAL_67ea0664_46_flash_fwd_hdim96_bf16_split_softcapall_sm80_cu_60c5005d_37894cuda3std3__45__cpo4cendE - _ZN82_INTERNAL_67ea0664_46_flash_fwd_hdim96_bf16_split_softcapall_sm80_cu_60c5005d_37894cuda3std3__419piecewise_constructE)
_ZN82_INTERNAL_67ea0664_46_flash_fwd_hdim96_bf16_split_softcapall_sm80_cu_60c5005d_37894cuda3std3__419piecewise_constructE:
	.zero		1
	.type		_ZN82_INTERNAL_67ea0664_46_flash_fwd_hdim96_bf16_split_softcapall_sm80_cu_60c5005d_37894cuda3std3__45__cpo4cendE,@object
	.size		_ZN82_INTERNAL_67ea0664_46_flash_fwd_hdim96_bf16_split_softcapall_sm80_cu_60c5005d_37894cuda3std3__45__cpo4cendE,(_ZN82_INTERNAL_67ea0664_46_flash_fwd_hdim96_bf16_split_softcapall_sm80_cu_60c5005d_37894cuda3std6ranges3__45__cpo4swapE - _ZN82_INTERNAL_67ea0664_46_flash_fwd_hdim96_bf16_split_softcapall_sm80_cu_60c5005d_37894cuda3std3__45__cpo4cendE)
_ZN82_INTERNAL_67ea0664_46_flash_fwd_hdim96_bf16_split_softcapall_sm80_cu_60c5005d_37894cuda3std3__45__cpo4cendE:
	.zero		1
	.type		_ZN82_INTERNAL_67ea0664_46_flash_fwd_hdim96_bf16_split_softcapall_sm80_cu_60c5005d_37894cuda3std6ranges3__45__cpo4swapE,@object
	.size		_ZN82_INTERNAL_67ea0664_46_flash_fwd_hdim96_bf16_split_softcapall_sm80_cu_60c5005d_37894cuda3std6ranges3__45__cpo4swapE,(.L_7 - _ZN82_INTERNAL_67ea0664_46_flash_fwd_hdim96_bf16_split_softcapall_sm80_cu_60c5005d_37894cuda3std6ranges3__45__cpo4swapE)
_ZN82_INTERNAL_67ea0664_46_flash_fwd_hdim96_bf16_split_softcapall_sm80_cu_60c5005d_37894cuda3std6ranges3__45__cpo4swapE:
	.zero		1
.L_7:


//--------------------- .nv.constant0._ZN7cutlass13device_kernelIN5flash19enable_sm80_to_sm89INS1_16FlashAttnFwdSm80INS1_25CollectiveMainloopFwdSm80ILi4ELi1ELb0EN4cute5tupleIJNS5_1CILi128EEENS7_ILi64EEENS7_ILi96EEEEEELi96ENS_10bfloat16_tEfNS_4arch4Sm80ELb0ELb0ELb1ELb0ELb0ELb0ELb1ELb1EEENS1_21CollectiveEpilogueFwdINS6_IJS8_SA_S9_EEENS6_IJNS7_ILi1EEESI_SI_EEESC_SE_Li128ELb0ELb1ELb1ELb0EEENS1_19SingleTileSchedulerILb0ELb1ELb1ELi128EEEEEEEEEvNT_6ParamsE --------------------------
	.section	.nv.constant0._ZN7cutlass13device_kernelIN5flash19enable_sm80_to_sm89INS1_16FlashAttnFwdSm80INS1_25CollectiveMainloopFwdSm80ILi4ELi1ELb0EN4cute5tupleIJNS5_1CILi128EEENS7_ILi64EEENS7_ILi96EEEEEELi96ENS_10bfloat16_tEfNS_4arch4Sm80ELb0ELb0ELb1ELb0ELb0ELb0ELb1ELb1EEENS1_21CollectiveEpilogueFwdINS6_IJS8_SA_S9_EEENS6_IJNS7_ILi1EEESI_SI_EEESC_SE_Li128ELb0ELb1ELb1ELb0EEENS1_19SingleTileSchedulerILb0ELb1ELb1ELi128EEEEEEEEEvNT_6ParamsE,"a",@progbits
	.sectionflags	@""
	.align	4
.nv.constant0._ZN7cutlass13device_kernelIN5flash19enable_sm80_to_sm89INS1_16FlashAttnFwdSm80INS1_25CollectiveMainloopFwdSm80ILi4ELi1ELb0EN4cute5tupleIJNS5_1CILi128EEENS7_ILi64EEENS7_ILi96EEEEEELi96ENS_10bfloat16_tEfNS_4arch4Sm80ELb0ELb0ELb1ELb0ELb0ELb0ELb1ELb1EEENS1_21CollectiveEpilogueFwdINS6_IJS8_SA_S9_EEENS6_IJNS7_ILi1EEESI_SI_EEESC_SE_Li128ELb0ELb1ELb1ELb0EEENS1_19SingleTileSchedulerILb0ELb1ELb1ELi128EEEEEEEEEvNT_6ParamsE:
	.zero		1576


//--------------------- .nv.constant0._ZN7cutlass13device_kernelIN5flash19enable_sm80_to_sm89INS1_16FlashAttnFwdSm80INS1_25CollectiveMainloopFwdSm80ILi4ELi1ELb0EN4cute5tupleIJNS5_1CILi128EEENS7_ILi48EEENS7_ILi96EEEEEELi96ENS_10bfloat16_tEfNS_4arch4Sm80ELb0ELb0ELb1ELb1ELb0ELb0ELb1ELb1EEENS1_21CollectiveEpilogueFwdINS6_IJS8_SA_S9_EEENS6_IJNS7_ILi1EEESI_SI_EEESC_SE_Li128ELb1ELb1ELb1ELb0EEENS1_36VarlenDynamicPersistentTileSchedulerILi128ELi48ELi128ELi128ELb1ELb1ELb0ELb0ELb1ELb1EEEEEEEEEvNT_6ParamsE --------------------------
	.section	.nv.constant0._ZN7cutlass13device_kernelIN5flash19enable_sm80_to_sm89INS1_16FlashAttnFwdSm80INS1_25CollectiveMainloopFwdSm80ILi4ELi1ELb0EN4cute5tupleIJNS5_1CILi128EEENS7_ILi48EEENS7_ILi96EEEEEELi96ENS_10bfloat16_tEfNS_4arch4Sm80ELb0ELb0ELb1ELb1ELb0ELb0ELb1ELb1EEENS1_21CollectiveEpilogueFwdINS6_IJS8_SA_S9_EEENS6_IJNS7_ILi1EEESI_SI_EEESC_SE_Li128ELb1ELb1ELb1ELb0EEENS1_36VarlenDynamicPersistentTileSchedulerILi128ELi48ELi128ELi128ELb1ELb1ELb0ELb0ELb1ELb1EEEEEEEEEvNT_6ParamsE,"a",@progbits
	.sectionflags	@""
	.align	4
.nv.constant0._ZN7cutlass13device_kernelIN5flash19enable_sm80_to_sm89INS1_16FlashAttnFwdSm80INS1_25CollectiveMainloopFwdSm80ILi4ELi1ELb0EN4cute5tupleIJNS5_1CILi128EEENS7_ILi48EEENS7_ILi96EEEEEELi96ENS_10bfloat16_tEfNS_4arch4Sm80ELb0ELb0ELb1ELb1ELb0ELb0ELb1ELb1EEENS1_21CollectiveEpilogueFwdINS6_IJS8_SA_S9_EEENS6_IJNS7_ILi1EEESI_SI_EEESC_SE_Li128ELb1ELb1ELb1ELb0EEENS1_36VarlenDynamicPersistentTileSchedulerILi128ELi48ELi128ELi128ELb1ELb1ELb0ELb0ELb1ELb1EEEEEEEEEvNT_6ParamsE:
	.zero		1608


//--------------------- .nv.constant0._ZN7cutlass13device_kernelIN5flash19enable_sm80_to_sm89INS1_16FlashAttnFwdSm80INS1_25CollectiveMainloopFwdSm80ILi4ELi1ELb0EN4cute5tupleIJNS5_1CILi128EEENS7_ILi48EEENS7_ILi96EEEEEELi96ENS_10bfloat16_tEfNS_4arch4Sm80ELb0ELb0ELb1ELb1ELb0ELb1ELb1ELb1EEENS1_21CollectiveEpilogueFwdINS6_IJS8_SA_S9_EEENS6_IJNS7_ILi1EEESI_SI_EEESC_SE_Li128ELb1ELb1ELb1ELb0EEENS1_36VarlenDynamicPersistentTileSchedulerILi128ELi48ELi128ELi128ELb1ELb1ELb0ELb0ELb1ELb1EEEEEEEEEvNT_6ParamsE --------------------------
	.section	.nv.constant0._ZN7cutlass13device_kernelIN5flash19enable_sm80_to_sm89INS1_16FlashAttnFwdSm80INS1_25CollectiveMainloopFwdSm80ILi4ELi1ELb0EN4cute5tupleIJNS5_1CILi128EEENS7_ILi48EEENS7_ILi96EEEEEELi96ENS_10bfloat16_tEfNS_4arch4Sm80ELb0ELb0ELb1ELb1ELb0ELb1ELb1ELb1EEENS1_21CollectiveEpilogueFwdINS6_IJS8_SA_S9_EEENS6_IJNS7_ILi1EEESI_SI_EEESC_SE_Li128ELb1ELb1ELb1ELb0EEENS1_36VarlenDynamicPersistentTileSchedulerILi128ELi48ELi128ELi128ELb1ELb1ELb0ELb0ELb1ELb1EEEEEEEEEvNT_6ParamsE,"a",@progbits
	.sectionflags	@""
	.align	4
.nv.constant0._ZN7cutlass13device_kernelIN5flash19enable_sm80_to_sm89INS1_16FlashAttnFwdSm80INS1_25CollectiveMainloopFwdSm80ILi4ELi1ELb0EN4cute5tupleIJNS5_1CILi128EEENS7_ILi48EEENS7_ILi96EEEEEELi96ENS_10bfloat16_tEfNS_4arch4Sm80ELb0ELb0ELb1ELb1ELb0ELb1ELb1ELb1EEENS1_21CollectiveEpilogueFwdINS6_IJS8_SA_S9_EEENS6_IJNS7_ILi1EEESI_SI_EEESC_SE_Li128ELb1ELb1ELb1ELb0EEENS1_36VarlenDynamicPersistentTileSchedulerILi128ELi48ELi128ELi128ELb1ELb1ELb0ELb0ELb1ELb1EEEEEEEEEvNT_6ParamsE:
	.zero		1608


//--------------------- .nv.constant0._ZN7cutlass13device_kernelIN5flash19enable_sm80_to_sm89INS1_16FlashAttnFwdSm80INS1_25CollectiveMainloopFwdSm80ILi4ELi1ELb0EN4cute5tupleIJNS5_1CILi128EEENS7_ILi48EEENS7_ILi96EEEEEELi96ENS_10bfloat16_tEfNS_4arch4Sm80ELb0ELb1ELb1ELb0ELb0ELb0ELb1ELb1EEENS1_21CollectiveEpilogueFwdINS6_IJS8_SA_S9_EEENS6_IJNS7_ILi1EEESI_SI_EEESC_SE_Li128ELb0ELb1ELb1ELb0EEENS1_19SingleTileSchedulerILb0ELb1ELb1ELi128EEEEEEEEEvNT_6ParamsE --------------------------
	.section	.nv.constant0._ZN7cutlass13device_kernelIN5flash19enable_sm80_to_sm89INS1_16FlashAttnFwdSm80INS1_25CollectiveMainloopFwdSm80ILi4ELi1ELb0EN4cute5tupleIJNS5_1CILi128EEENS7_ILi48EEENS7_ILi96EEEEEELi96ENS_10bfloat16_tEfNS_4arch4Sm80ELb0ELb1ELb1ELb0ELb0ELb0ELb1ELb1EEENS1_21CollectiveEpilogueFwdINS6_IJS8_SA_S9_EEENS6_IJNS7_ILi1EEESI_SI_EEESC_SE_Li128ELb0ELb1ELb1ELb0EEENS1_19SingleTileSchedulerILb0ELb1ELb1ELi128EEEEEEEEEvNT_6ParamsE,"a",@progbits
	.sectionflags	@""
	.align	4
.nv.constant0._ZN7cutlass13device_kernelIN5flash19enable_sm80_to_sm89INS1_16FlashAttnFwdSm80INS1_25CollectiveMainloopFwdSm80ILi4ELi1ELb0EN4cute5tupleIJNS5_1CILi128EEENS7_ILi48EEENS7_ILi96EEEEEELi96ENS_10bfloat16_tEfNS_4arch4Sm80ELb0ELb1ELb1ELb0ELb0ELb0ELb1ELb1EEENS1_21CollectiveEpilogueFwdINS6_IJS8_SA_S9_EEENS6_IJNS7_ILi1EEESI_SI_EEESC_SE_Li128ELb0ELb1ELb1ELb0EEENS1_19SingleTileSchedulerILb0ELb1ELb1ELi128EEEEEEEEEvNT_6ParamsE:
	.zero		1576


//--------------------- .nv.constant0._ZN7cutlass13device_kernelIN5flash19enable_sm80_to_sm89INS1_16FlashAttnFwdSm80INS1_25CollectiveMainloopFwdSm80ILi4ELi1ELb0EN4cute5tupleIJNS5_1CILi128EEENS7_ILi48EEENS7_ILi96EEEEEELi96ENS_10bfloat16_tEfNS_4arch4Sm80ELb0ELb1ELb1ELb1ELb0ELb0ELb1ELb1EEENS1_21CollectiveEpilogueFwdINS6_IJS8_SA_S9_EEENS6_IJNS7_ILi1EEESI_SI_EEESC_SE_Li128ELb1ELb1ELb1ELb0EEENS1_36VarlenDynamicPersistentTileSchedulerILi128ELi48ELi128ELi128ELb1ELb1ELb0ELb1ELb0ELb1EEEEEEEEEvNT_6ParamsE --------------------------
	.section	.nv.constant0._ZN7cutlass13device_kernelIN5flash19enable_sm80_to_sm89INS1_16FlashAttnFwdSm80INS1_25CollectiveMainloopFwdSm80ILi4ELi1ELb0EN4cute5tupleIJNS5_1CILi128EEENS7_ILi48EEENS7_ILi96EEEEEELi96ENS_10bfloat16_tEfNS_4arch4Sm80ELb0ELb1ELb1ELb1ELb0ELb0ELb1ELb1EEENS1_21CollectiveEpilogueFwdINS6_IJS8_SA_S9_EEENS6_IJNS7_ILi1EEESI_SI_EEESC_SE_Li128ELb1ELb1ELb1ELb0EEENS1_36VarlenDynamicPersistentTileSchedulerILi128ELi48ELi128ELi128ELb1ELb1ELb0ELb1ELb0ELb1EEEEEEEEEvNT_6ParamsE,"a",@progbits
	.sectionflags	@""
	.align	4
.nv.constant0._ZN7cutlass13device_kernelIN5flash19enable_sm80_to_sm89INS1_16FlashAttnFwdSm80INS1_25CollectiveMainloopFwdSm80ILi4ELi1ELb0EN4cute5tupleIJNS5_1CILi128EEENS7_ILi48EEENS7_ILi96EEEEEELi96ENS_10bfloat16_tEfNS_4arch4Sm80ELb0ELb1ELb1ELb1ELb0ELb0ELb1ELb1EEENS1_21CollectiveEpilogueFwdINS6_IJS8_SA_S9_EEENS6_IJNS7_ILi1EEESI_SI_EEESC_SE_Li128ELb1ELb1ELb1ELb0EEENS1_36VarlenDynamicPersistentTileSchedulerILi128ELi48ELi128ELi128ELb1ELb1ELb0ELb1ELb0ELb1EEEEEEEEEvNT_6ParamsE:
	.zero		1608


//--------------------- .nv.constant0._ZN7cutlass13device_kernelIN5flash19enable_sm80_to_sm89INS1_16FlashAttnFwdSm80INS1_25CollectiveMainloopFwdSm80ILi4ELi1ELb0EN4cute5tupleIJNS5_1CILi128EEENS7_ILi48EEENS7_ILi96EEEEEELi96ENS_10bfloat16_tEfNS_4arch4Sm80ELb0ELb1ELb1ELb1ELb0ELb1ELb1ELb1EEENS1_21CollectiveEpilogueFwdINS6_IJS8_SA_S9_EEENS6_IJNS7_ILi1EEESI_SI_EEESC_SE_Li128ELb1ELb1ELb1ELb0EEENS1_36VarlenDynamicPersistentTileSchedulerILi128ELi48ELi128ELi128ELb1ELb1ELb0ELb1ELb0ELb1EEEEEEEEEvNT_6ParamsE --------------------------
	.section	.nv.constant0._ZN7cutlass13device_kernelIN5flash19enable_sm80_to_sm89INS1_16FlashAttnFwdSm80INS1_25CollectiveMainloopFwdSm80ILi4ELi1ELb0EN4cute5tupleIJNS5_1CILi128EEENS7_ILi48EEENS7_ILi96EEEEEELi96ENS_10bfloat16_tEfNS_4arch4Sm80ELb0ELb1ELb1ELb1ELb0ELb1ELb1ELb1EEENS1_21CollectiveEpilogueFwdINS6_IJS8_SA_S9_EEENS6_IJNS7_ILi1EEESI_SI_EEESC_SE_Li128ELb1ELb1ELb1ELb0EEENS1_36VarlenDynamicPersistentTileSchedulerILi128ELi48ELi128ELi128ELb1ELb1ELb0ELb1ELb0ELb1EEEEEEEEEvNT_6ParamsE,"a",@progbits
	.sectionflags	@""
	.align	4
.nv.constant0._ZN7cutlass13device_kernelIN5flash19enable_sm80_to_sm89INS1_16FlashAttnFwdSm80INS1_25CollectiveMainloopFwdSm80ILi4ELi1ELb0EN4cute5tupleIJNS5_1CILi128EEENS7_ILi48EEENS7_ILi96EEEEEELi96ENS_10bfloat16_tEfNS_4arch4Sm80ELb0ELb1ELb1ELb1ELb0ELb1ELb1ELb1EEENS1_21CollectiveEpilogueFwdINS6_IJS8_SA_S9_EEENS6_IJNS7_ILi1EEESI_SI_EEESC_SE_Li128ELb1ELb1ELb1ELb0EEENS1_36VarlenDynamicPersistentTileSchedulerILi128ELi48ELi128ELi128ELb1ELb1ELb0ELb1ELb0ELb1EEEEEEEEEvNT_6ParamsE:
	.zero		1608


//--------------------- .nv.constant0._ZN7cutlass13device_kernelIN5flash19enable_sm80_to_sm89INS1_16FlashAttnFwdSm80INS1_25CollectiveMainloopFwdSm80ILi4ELi1ELb0EN4cute5tupleIJNS5_1CILi128EEENS7_ILi64EEENS7_ILi96EEEEEELi96ENS_10bfloat16_tEfNS_4arch4Sm80ELb1ELb0ELb1ELb0ELb0ELb0ELb1ELb1EEENS1_21CollectiveEpilogueFwdINS6_IJS8_SA_S9_EEENS6_IJNS7_ILi1EEESI_SI_EEESC_SE_Li128ELb0ELb1ELb1ELb0EEENS1_30DynamicPersistentTileSchedulerILi128ELi128ELb1ELb1ELb0EEEEEEEEEvNT_6ParamsE --------------------------
	.section	.nv.constant0._ZN7cutlass13device_kernelIN5flash19enable_sm80_to_sm89INS1_16FlashAttnFwdSm80INS1_25CollectiveMainloopFwdSm80ILi4ELi1ELb0EN4cute5tupleIJNS5_1CILi128EEENS7_ILi64EEENS7_ILi96EEEEEELi96ENS_10bfloat16_tEfNS_4arch4Sm80ELb1ELb0ELb1ELb0ELb0ELb0ELb1ELb1EEENS1_21CollectiveEpilogueFwdINS6_IJS8_SA_S9_EEENS6_IJNS7_ILi1EEESI_SI_EEESC_SE_Li128ELb0ELb1ELb1ELb0EEENS1_30DynamicPersistentTileSchedulerILi128ELi128ELb1ELb1ELb0EEEEEEEEEvNT_6ParamsE,"a",@progbits
	.sectionflags	@""
	.align	4
.nv.constant0._ZN7cutlass13device_kernelIN5flash19enable_sm80_to_sm89INS1_16FlashAttnFwdSm80INS1_25CollectiveMainloopFwdSm80ILi4ELi1ELb0EN4cute5tupleIJNS5_1CILi128EEENS7_ILi64EEENS7_ILi96EEEEEELi96ENS_10bfloat16_tEfNS_4arch4Sm80ELb1ELb0ELb1ELb0ELb0ELb0ELb1ELb1EEENS1_21CollectiveEpilogueFwdINS6_IJS8_SA_S9_EEENS6_IJNS7_ILi1EEESI_SI_EEESC_SE_Li128ELb0ELb1ELb1ELb0EEENS1_30DynamicPersistentTileSchedulerILi128ELi128ELb1ELb1ELb0EEEEEEEEEvNT_6ParamsE:
	.zero		1592


//--------------------- .nv.constant0._ZN7cutlass13device_kernelIN5flash19enable_sm80_to_sm89INS1_16FlashAttnFwdSm80INS1_25CollectiveMainloopFwdSm80ILi4ELi1ELb0EN4cute5tupleIJNS5_1CILi128EEENS7_ILi48EEENS7_ILi96EEEEEELi96ENS_10bfloat16_tEfNS_4arch4Sm80ELb1ELb0ELb1ELb1ELb0ELb0ELb1ELb1EEENS1_21CollectiveEpilogueFwdINS6_IJS8_SA_S9_EEENS6_IJNS7_ILi1EEESI_SI_EEESC_SE_Li128ELb1ELb1ELb1ELb0EEENS1_36VarlenDynamicPersistentTileSchedulerILi128ELi48ELi128ELi128ELb1ELb1ELb0ELb1ELb1ELb1EEEEEEEEEvNT_6ParamsE --------------------------
	.section	.nv.constant0._ZN7cutlass13device_kernelIN5flash19enable_sm80_to_sm89INS1_16FlashAttnFwdSm80INS1_25CollectiveMainloopFwdSm80ILi4ELi1ELb0EN4cute5tupleIJNS5_1CILi128EEENS7_ILi48EEENS7_ILi96EEEEEELi96ENS_10bfloat16_tEfNS_4arch4Sm80ELb1ELb0ELb1ELb1ELb0ELb0ELb1ELb1EEENS1_21CollectiveEpilogueFwdINS6_IJS8_SA_S9_EEENS6_IJNS7_ILi1EEESI_SI_EEESC_SE_Li128ELb1ELb1ELb1ELb0EEENS1_36VarlenDynamicPersistentTileSchedulerILi128ELi48ELi128ELi128ELb1ELb1ELb0ELb1ELb1ELb1EEEEEEEEEvNT_6ParamsE,"a",@progbits
	.sectionflags	@""
	.align	4
.nv.constant0._ZN7cutlass13device_kernelIN5flash19enable_sm80_to_sm89INS1_16FlashAttnFwdSm80INS1_25CollectiveMainloopFwdSm80ILi4ELi1ELb0EN4cute5tupleIJNS5_1CILi128EEENS7_ILi48EEENS7_ILi96EEEEEELi96ENS_10bfloat16_tEfNS_4arch4Sm80ELb1ELb0ELb1ELb1ELb0ELb0ELb1ELb1EEENS1_21CollectiveEpilogueFwdINS6_IJS8_SA_S9_EEENS6_IJNS7_ILi1EEESI_SI_EEESC_SE_Li128ELb1ELb1ELb1ELb0EEENS1_36VarlenDynamicPersistentTileSchedulerILi128ELi48ELi128ELi128ELb1ELb1ELb0ELb1ELb1ELb1EEEEEEEEEvNT_6ParamsE:
	.zero		1608


//--------------------- .nv.constant0._ZN7cutlass13device_kernelIN5flash19enable_sm80_to_sm89INS1_16FlashAttnFwdSm80INS1_25CollectiveMainloopFwdSm80ILi4ELi1ELb0EN4cute5tupleIJNS5_1CILi128EEENS7_ILi48EEENS7_ILi96EEEEEELi96ENS_10bfloat16_tEfNS_4arch4Sm80ELb1ELb0ELb1ELb1ELb0ELb1ELb1ELb1EEENS1_21CollectiveEpilogueFwdINS6_IJS8_SA_S9_EEENS6_IJNS7_ILi1EEESI_SI_EEESC_SE_Li128ELb1ELb1ELb1ELb0EEENS1_36VarlenDynamicPersistentTileSchedulerILi128ELi48ELi128ELi128ELb1ELb1ELb0ELb1ELb1ELb1EEEEEEEEEvNT_6ParamsE --------------------------
	.section	.nv.constant0._ZN7cutlass13device_kernelIN5flash19enable_sm80_to_sm89INS1_16FlashAttnFwdSm80INS1_25CollectiveMainloopFwdSm80ILi4ELi1ELb0EN4cute5tupleIJNS5_1CILi128EEENS7_ILi48EEENS7_ILi96EEEEEELi96ENS_10bfloat16_tEfNS_4arch4Sm80ELb1ELb0ELb1ELb1ELb0ELb1ELb1ELb1EEENS1_21CollectiveEpilogueFwdINS6_IJS8_SA_S9_EEENS6_IJNS7_ILi1EEESI_SI_EEESC_SE_Li128ELb1ELb1ELb1ELb0EEENS1_36VarlenDynamicPersistentTileSchedulerILi128ELi48ELi128ELi128ELb1ELb1ELb0ELb1ELb1ELb1EEEEEEEEEvNT_6ParamsE,"a",@progbits
	.sectionflags	@""
	.align	4
.nv.constant0._ZN7cutlass13device_kernelIN5flash19enable_sm80_to_sm89INS1_16FlashAttnFwdSm80INS1_25CollectiveMainloopFwdSm80ILi4ELi1ELb0EN4cute5tupleIJNS5_1CILi128EEENS7_ILi48EEENS7_ILi96EEEEEELi96ENS_10bfloat16_tEfNS_4arch4Sm80ELb1ELb0ELb1ELb1ELb0ELb1ELb1ELb1EEENS1_21CollectiveEpilogueFwdINS6_IJS8_SA_S9_EEENS6_IJNS7_ILi1EEESI_SI_EEESC_SE_Li128ELb1ELb1ELb1ELb0EEENS1_36VarlenDynamicPersistentTileSchedulerILi128ELi48ELi128ELi128ELb1ELb1ELb0ELb1ELb1ELb1EEEEEEEEEvNT_6ParamsE:
	.zero		1608


//--------------------- .nv.constant0._ZN7cutlass13device_kernelIN5flash19enable_sm80_to_sm89INS1_16FlashAttnFwdSm80INS1_25CollectiveMainloopFwdSm80ILi4ELi1ELb0EN4cute5tupleIJNS5_1CILi128EEENS7_ILi64EEENS7_ILi96EEEEEELi96ENS_10bfloat16_tEfNS_4arch4Sm80ELb0ELb0ELb0ELb0ELb0ELb0ELb1ELb1EEENS1_21CollectiveEpilogueFwdINS6_IJS8_SA_S9_EEENS6_IJNS7_ILi1EEESI_SI_EEESC_SE_Li128ELb0ELb1ELb1ELb0EEENS1_19SingleTileSchedulerILb0ELb1ELb1ELi128EEEEEEEEEvNT_6ParamsE --------------------------
	.section	.nv.constant0._ZN7cutlass13device_kernelIN5flash19enable_sm80_to_sm89INS1_16FlashAttnFwdSm80INS1_25CollectiveMainloopFwdSm80ILi4ELi1ELb0EN4cute5tupleIJNS5_1CILi128EEENS7_ILi64EEENS7_ILi96EEEEEELi96ENS_10bfloat16_tEfNS_4arch4Sm80ELb0ELb0ELb0ELb0ELb0ELb0ELb1ELb1EEENS1_21CollectiveEpilogueFwdINS6_IJS8_SA_S9_EEENS6_IJNS7_ILi1EEESI_SI_EEESC_SE_Li128ELb0ELb1ELb1ELb0EEENS1_19SingleTileSchedulerILb0ELb1ELb1ELi128EEEEEEEEEvNT_6ParamsE,"a",@progbits
	.sectionflags	@""
	.align	4
.nv.constant0._ZN7cutlass13device_kernelIN5flash19enable_sm80_to_sm89INS1_16FlashAttnFwdSm80INS1_25CollectiveMainloopFwdSm80ILi4ELi1ELb0EN4cute5tupleIJNS5_1CILi128EEENS7_ILi64EEENS7_ILi96EEEEEELi96ENS_10bfloat16_tEfNS_4arch4Sm80ELb0ELb0ELb0ELb0ELb0ELb0ELb1ELb1EEENS1_21CollectiveEpilogueFwdINS6_IJS8_SA_S9_EEENS6_IJNS7_ILi1EEESI_SI_EEESC_SE_Li128ELb0ELb1ELb1ELb0EEENS1_19SingleTileSchedulerILb0ELb1ELb1ELi128EEEEEEEEEvNT_6ParamsE:
	.zero		1576


//--------------------- .nv.constant0._ZN7cutlass13device_kernelIN5flash19enable_sm80_to_sm89INS1_16FlashAttnFwdSm80INS1_25CollectiveMainloopFwdSm80ILi4ELi1ELb0EN4cute5tupleIJNS5_1CILi128EEENS7_ILi48EEENS7_ILi96EEEEEELi96ENS_10bfloat16_tEfNS_4arch4Sm80ELb0ELb0ELb0ELb1ELb0ELb0ELb1ELb1EEENS1_21CollectiveEpilogueFwdINS6_IJS8_SA_S9_EEENS6_IJNS7_ILi1EEESI_SI_EEESC_SE_Li128ELb1ELb1ELb1ELb0EEENS1_36VarlenDynamicPersistentTileSchedulerILi128ELi48ELi128ELi128ELb1ELb1ELb0ELb0ELb1ELb1EEEEEEEEEvNT_6ParamsE --------------------------
	.section	.nv.constant0._ZN7cutlass13device_kernelIN5flash19enable_sm80_to_sm89INS1_16FlashAttnFwdSm80INS1_25CollectiveMainloopFwdSm80ILi4ELi1ELb0EN4cute5tupleIJNS5_1CILi128EEENS7_ILi48EEENS7_ILi96EEEEEELi96ENS_10bfloat16_tEfNS_4arch4Sm80ELb0ELb0ELb0ELb1ELb0ELb0ELb1ELb1EEENS1_21CollectiveEpilogueFwdINS6_IJS8_SA_S9_EEENS6_IJNS7_ILi1EEESI_SI_EEESC_SE_Li128ELb1ELb1ELb1ELb0EEENS1_36VarlenDynamicPersistentTileSchedulerILi128ELi48ELi128ELi128ELb1ELb1ELb0ELb0ELb1ELb1EEEEEEEEEvNT_6ParamsE,"a",@progbits
	.sectionflags	@""
	.align	4
.nv.constant0._ZN7cutlass13device_kernelIN5flash19enable_sm80_to_sm89INS1_16FlashAttnFwdSm80INS1_25CollectiveMainloopFwdSm80ILi4ELi1ELb0EN4cute5tupleIJNS5_1CILi128EEENS7_ILi48EEENS7_ILi96EEEEEELi96ENS_10bfloat16_tEfNS_4arch4Sm80ELb0ELb0ELb0ELb1ELb0ELb0ELb1ELb1EEENS1_21CollectiveEpilogueFwdINS6_IJS8_SA_S9_EEENS6_IJNS7_ILi1EEESI_SI_EEESC_SE_Li128ELb1ELb1ELb1ELb0EEENS1_36VarlenDynamicPersistentTileSchedulerILi128ELi48ELi128ELi128ELb1ELb1ELb0ELb0ELb1ELb1EEEEEEEEEvNT_6ParamsE:
	.zero		1608


//--------------------- .nv.constant0._ZN7cutlass13device_kernelIN5flash19enable_sm80_to_sm89INS1_16FlashAttnFwdSm80INS1_25CollectiveMainloopFwdSm80ILi4ELi1ELb0EN4cute5tupleIJNS5_1CILi128EEENS7_ILi48EEENS7_ILi96EEEEEELi96ENS_10bfloat16_tEfNS_4arch4Sm80ELb0ELb0ELb0ELb1ELb0ELb1ELb1ELb1EEENS1_21CollectiveEpilogueFwdINS6_IJS8_SA_S9_EEENS6_IJNS7_ILi1EEESI_SI_EEESC_SE_Li128ELb1ELb1ELb1ELb0EEENS1_36VarlenDynamicPersistentTileSchedulerILi128ELi48ELi128ELi128ELb1ELb1ELb0ELb0ELb1ELb1EEEEEEEEEvNT_6ParamsE --------------------------
	.section	.nv.constant0._ZN7cutlass13device_kernelIN5flash19enable_sm80_to_sm89INS1_16FlashAttnFwdSm80INS1_25CollectiveMainloopFwdSm80ILi4ELi1ELb0EN4cute5tupleIJNS5_1CILi128EEENS7_ILi48EEENS7_ILi96EEEEEELi96ENS_10bfloat16_tEfNS_4arch4Sm80ELb0ELb0ELb0ELb1ELb0ELb1ELb1ELb1EEENS1_21CollectiveEpilogueFwdINS6_IJS8_SA_S9_EEENS6_IJNS7_ILi1EEESI_SI_EEESC_SE_Li128ELb1ELb1ELb1ELb0EEENS1_36VarlenDynamicPersistentTileSchedulerILi128ELi48ELi128ELi128ELb1ELb1ELb0ELb0ELb1ELb1EEEEEEEEEvNT_6ParamsE,"a",@progbits
	.sectionflags	@""
	.align	4
.nv.constant0._ZN7cutlass13device_kernelIN5flash19enable_sm80_to_sm89INS1_16FlashAttnFwdSm80INS1_25CollectiveMainloopFwdSm80ILi4ELi1ELb0EN4cute5tupleIJNS5_1CILi128EEENS7_ILi48EEENS7_ILi96EEEEEELi96ENS_10bfloat16_tEfNS_4arch4Sm80ELb0ELb0ELb0ELb1ELb0ELb1ELb1ELb1EEENS1_21CollectiveEpilogueFwdINS6_IJS8_SA_S9_EEENS6_IJNS7_ILi1EEESI_SI_EEESC_SE_Li128ELb1ELb1ELb1ELb0EEENS1_36VarlenDynamicPersistentTileSchedulerILi128ELi48ELi128ELi128ELb1ELb1ELb0ELb0ELb1ELb1EEEEEEEEEvNT_6ParamsE:
	.zero		1608


//--------------------- .nv.constant0._ZN7cutlass13device_kernelIN5flash19enable_sm80_to_sm89INS1_16FlashAttnFwdSm80INS1_25CollectiveMainloopFwdSm80ILi4ELi1ELb0EN4cute5tupleIJNS5_1CILi128EEENS7_ILi48EEENS7_ILi96EEEEEELi96ENS_10bfloat16_tEfNS_4arch4Sm80ELb0ELb1ELb0ELb0ELb0ELb0ELb1ELb1EEENS1_21CollectiveEpilogueFwdINS6_IJS8_SA_S9_EEENS6_IJNS7_ILi1EEESI_SI_EEESC_SE_Li128ELb0ELb1ELb1ELb0EEENS1_19SingleTileSchedulerILb0ELb1ELb1ELi128EEEEEEEEEvNT_6ParamsE --------------------------
	.section	.nv.constant0._ZN7cutlass13device_kernelIN5flash19enable_sm80_to_sm89INS1_16FlashAttnFwdSm80INS1_25CollectiveMainloopFwdSm80ILi4ELi1ELb0EN4cute5tupleIJNS5_1CILi128EEENS7_ILi48EEENS7_ILi96EEEEEELi96ENS_10bfloat16_tEfNS_4arch4Sm80ELb0ELb1ELb0ELb0ELb0ELb0ELb1ELb1EEENS1_21CollectiveEpilogueFwdINS6_IJS8_SA_S9_EEENS6_IJNS7_ILi1EEESI_SI_EEESC_SE_Li128ELb0ELb1ELb1ELb0EEENS1_19SingleTileSchedulerILb0ELb1ELb1ELi128EEEEEEEEEvNT_6ParamsE,"a",@progbits
	.sectionflags	@""
	.align	4
.nv.constant0._ZN7cutlass13device_kernelIN5flash19enable_sm80_to_sm89INS1_16FlashAttnFwdSm80INS1_25CollectiveMainloopFwdSm80ILi4ELi1ELb0EN4cute5tupleIJNS5_1CILi128EEENS7_ILi48EEENS7_ILi96EEEEEELi96ENS_10bfloat16_tEfNS_4arch4Sm80ELb0ELb1ELb0ELb0ELb0ELb0ELb1ELb1EEENS1_21CollectiveEpilogueFwdINS6_IJS8_SA_S9_EEENS6_IJNS7_ILi1EEESI_SI_EEESC_SE_Li128ELb0ELb1ELb1ELb0EEENS1_19SingleTileSchedulerILb0ELb1ELb1ELi128EEEEEEEEEvNT_6ParamsE:
	.zero		1576


//--------------------- .nv.constant0._ZN7cutlass13device_kernelIN5flash19enable_sm80_to_sm89INS1_16FlashAttnFwdSm80INS1_25CollectiveMainloopFwdSm80ILi4ELi1ELb0EN4cute5tupleIJNS5_1CILi128EEENS7_ILi48EEENS7_ILi96EEEEEELi96ENS_10bfloat16_tEfNS_4arch4Sm80ELb0ELb1ELb0ELb1ELb0ELb0ELb1ELb1EEENS1_21CollectiveEpilogueFwdINS6_IJS8_SA_S9_EEENS6_IJNS7_ILi1EEESI_SI_EEESC_SE_Li128ELb1ELb1ELb1ELb0EEENS1_36VarlenDynamicPersistentTileSchedulerILi128ELi48ELi128ELi128ELb1ELb1ELb0ELb1ELb0ELb1EEEEEEEEEvNT_6ParamsE --------------------------
	.section	.nv.constant0._ZN7cutlass13device_kernelIN5flash19enable_sm80_to_sm89INS1_16FlashAttnFwdSm80INS1_25CollectiveMainloopFwdSm80ILi4ELi1ELb0EN4cute5tupleIJNS5_1CILi128EEENS7_ILi48EEENS7_ILi96EEEEEELi96ENS_10bfloat16_tEfNS_4arch4Sm80ELb0ELb1ELb0ELb1ELb0ELb0ELb1ELb1EEENS1_21CollectiveEpilogueFwdINS6_IJS8_SA_S9_EEENS6_IJNS7_ILi1EEESI_SI_EEESC_SE_Li128ELb1ELb1ELb1ELb0EEENS1_36VarlenDynamicPersistentTileSchedulerILi128ELi48ELi128ELi128ELb1ELb1ELb0ELb1ELb0ELb1EEEEEEEEEvNT_6ParamsE,"a",@progbits
	.sectionflags	@""
	.align	4
.nv.constant0._ZN7cutlass13device_kernelIN5flash19enable_sm80_to_sm89INS1_16FlashAttnFwdSm80INS1_25CollectiveMainloopFwdSm80ILi4ELi1ELb0EN4cute5tupleIJNS5_1CILi128EEENS7_ILi48EEENS7_ILi96EEEEEELi96ENS_10bfloat16_tEfNS_4arch4Sm80ELb0ELb1ELb0ELb1ELb0ELb0ELb1ELb1EEENS1_21CollectiveEpilogueFwdINS6_IJS8_SA_S9_EEENS6_IJNS7_ILi1EEESI_SI_EEESC_SE_Li128ELb1ELb1ELb1ELb0EEENS1_36VarlenDynamicPersistentTileSchedulerILi128ELi48ELi128ELi128ELb1ELb1ELb0ELb1ELb0ELb1EEEEEEEEEvNT_6ParamsE:
	.zero		1608


//--------------------- .nv.constant0._ZN7cutlass13device_kernelIN5flash19enable_sm80_to_sm89INS1_16FlashAttnFwdSm80INS1_25CollectiveMainloopFwdSm80ILi4ELi1ELb0EN4cute5tupleIJNS5_1CILi128EEENS7_ILi48EEENS7_ILi96EEEEEELi96ENS_10bfloat16_tEfNS_4arch4Sm80ELb0ELb1ELb0ELb1ELb0ELb1ELb1ELb1EEENS1_21CollectiveEpilogueFwdINS6_IJS8_SA_S9_EEENS6_IJNS7_ILi1EEESI_SI_EEESC_SE_Li128ELb1ELb1ELb1ELb0EEENS1_36VarlenDynamicPersistentTileSchedulerILi128ELi48ELi128ELi128ELb1ELb1ELb0ELb1ELb0ELb1EEEEEEEEEvNT_6ParamsE --------------------------
	.section	.nv.constant0._ZN7cutlass13device_kernelIN5flash19enable_sm80_to_sm89INS1_16FlashAttnFwdSm80INS1_25CollectiveMainloopFwdSm80ILi4ELi1ELb0EN4cute5tupleIJNS5_1CILi128EEENS7_ILi48EEENS7_ILi96EEEEEELi96ENS_10bfloat16_tEfNS_4arch4Sm80ELb0ELb1ELb0ELb1ELb0ELb1ELb1ELb1EEENS1_21CollectiveEpilogueFwdINS6_IJS8_SA_S9_EEENS6_IJNS7_ILi1EEESI_SI_EEESC_SE_Li128ELb1ELb1ELb1ELb0EEENS1_36VarlenDynamicPersistentTileSchedulerILi128ELi48ELi128ELi128ELb1ELb1ELb0ELb1ELb0ELb1EEEEEEEEEvNT_6ParamsE,"a",@progbits
	.sectionflags	@""
	.align	4
.nv.constant0._ZN7cutlass13device_kernelIN5flash19enable_sm80_to_sm89INS1_16FlashAttnFwdSm80INS1_25CollectiveMainloopFwdSm80ILi4ELi1ELb0EN4cute5tupleIJNS5_1CILi128EEENS7_ILi48EEENS7_ILi96EEEEEELi96ENS_10bfloat16_tEfNS_4arch4Sm80ELb0ELb1ELb0ELb1ELb0ELb1ELb1ELb1EEENS1_21CollectiveEpilogueFwdINS6_IJS8_SA_S9_EEENS6_IJNS7_ILi1EEESI_SI_EEESC_SE_Li128ELb1ELb1ELb1ELb0EEENS1_36VarlenDynamicPersistentTileSchedulerILi128ELi48ELi128ELi128ELb1ELb1ELb0ELb1ELb0ELb1EEEEEEEEEvNT_6ParamsE:
	.zero		1608


//--------------------- .nv.constant0._ZN7cutlass13device_kernelIN5flash19enable_sm80_to_sm89INS1_16FlashAttnFwdSm80INS1_25CollectiveMainloopFwdSm80ILi4ELi1ELb0EN4cute5tupleIJNS5_1CILi128EEENS7_ILi64EEENS7_ILi96EEEEEELi96ENS_10bfloat16_tEfNS_4arch4Sm80ELb1ELb0ELb0ELb0ELb0ELb0ELb1ELb1EEENS1_21CollectiveEpilogueFwdINS6_IJS8_SA_S9_EEENS6_IJNS7_ILi1EEESI_SI_EEESC_SE_Li128ELb0ELb1ELb1ELb0EEENS1_30DynamicPersistentTileSchedulerILi128ELi128ELb1ELb1ELb0EEEEEEEEEvNT_6ParamsE --------------------------
	.section	.nv.constant0._ZN7cutlass13device_kernelIN5flash19enable_sm80_to_sm89INS1_16FlashAttnFwdSm80INS1_25CollectiveMainloopFwdSm80ILi4ELi1ELb0EN4cute5tupleIJNS5_1CILi128EEENS7_ILi64EEENS7_ILi96EEEEEELi96ENS_10bfloat16_tEfNS_4arch4Sm80ELb1ELb0ELb0ELb0ELb0ELb0ELb1ELb1EEENS1_21CollectiveEpilogueFwdINS6_IJS8_SA_S9_EEENS6_IJNS7_ILi1EEESI_SI_EEESC_SE_Li128ELb0ELb1ELb1ELb0EEENS1_30DynamicPersistentTileSchedulerILi128ELi128ELb1ELb1ELb0EEEEEEEEEvNT_6ParamsE,"a",@progbits
	.sectionflags	@""
	.align	4
.nv.constant0._ZN7cutlass13device_kernelIN5flash19enable_sm80_to_sm89INS1_16FlashAttnFwdSm80INS1_25CollectiveMainloopFwdSm80ILi4ELi1ELb0EN4cute5tupleIJNS5_1CILi128EEENS7_ILi64EEENS7_ILi96EEEEEELi96ENS_10bfloat16_tEfNS_4arch4Sm80ELb1ELb0ELb0ELb0ELb0ELb0ELb1ELb1EEENS1_21CollectiveEpilogueFwdINS6_IJS8_SA_S9_EEENS6_IJNS7_ILi1EEESI_SI_EEESC_SE_Li128ELb0ELb1ELb1ELb0EEENS1_30DynamicPersistentTileSchedulerILi128ELi128ELb1ELb1ELb0EEEEEEEEEvNT_6ParamsE:
	.zero		1592


//--------------------- .nv.constant0._ZN7cutlass13device_kernelIN5flash19enable_sm80_to_sm89INS1_16FlashAttnFwdSm80INS1_25CollectiveMainloopFwdSm80ILi4ELi1ELb0EN4cute5tupleIJNS5_1CILi128EEENS7_ILi48EEENS7_ILi96EEEEEELi96ENS_10bfloat16_tEfNS_4arch4Sm80ELb1ELb0ELb0ELb1ELb0ELb0ELb1ELb1EEENS1_21CollectiveEpilogueFwdINS6_IJS8_SA_S9_EEENS6_IJNS7_ILi1EEESI_SI_EEESC_SE_Li128ELb1ELb1ELb1ELb0EEENS1_36VarlenDynamicPersistentTileSchedulerILi128ELi48ELi128ELi128ELb1ELb1ELb0ELb1ELb1ELb1EEEEEEEEEvNT_6ParamsE --------------------------
	.section	.nv.constant0._ZN7cutlass13device_kernelIN5flash19enable_sm80_to_sm89INS1_16FlashAttnFwdSm80INS1_25CollectiveMainloopFwdSm80ILi4ELi1ELb0EN4cute5tupleIJNS5_1CILi128EEENS7_ILi48EEENS7_ILi96EEEEEELi96ENS_10bfloat16_tEfNS_4arch4Sm80ELb1ELb0ELb0ELb1ELb0ELb0ELb1ELb1EEENS1_21CollectiveEpilogueFwdINS6_IJS8_SA_S9_EEENS6_IJNS7_ILi1EEESI_SI_EEESC_SE_Li128ELb1ELb1ELb1ELb0EEENS1_36VarlenDynamicPersistentTileSchedulerILi128ELi48ELi128ELi128ELb1ELb1ELb0ELb1ELb1ELb1EEEEEEEEEvNT_6ParamsE,"a",@progbits
	.sectionflags	@""
	.align	4
.nv.constant0._ZN7cutlass13device_kernelIN5flash19enable_sm80_to_sm89INS1_16FlashAttnFwdSm80INS1_25CollectiveMainloopFwdSm80ILi4ELi1ELb0EN4cute5tupleIJNS5_1CILi128EEENS7_ILi48EEENS7_ILi96EEEEEELi96ENS_10bfloat16_tEfNS_4arch4Sm80ELb1ELb0ELb0ELb1ELb0ELb0ELb1ELb1EEENS1_21CollectiveEpilogueFwdINS6_IJS8_SA_S9_EEENS6_IJNS7_ILi1EEESI_SI_EEESC_SE_Li128ELb1ELb1ELb1ELb0EEENS1_36VarlenDynamicPersistentTileSchedulerILi128ELi48ELi128ELi128ELb1ELb1ELb0ELb1ELb1ELb1EEEEEEEEEvNT_6ParamsE:
	.zero		1608


//--------------------- .nv.constant0._ZN7cutlass13device_kernelIN5flash19enable_sm80_to_sm89INS1_16FlashAttnFwdSm80INS1_25CollectiveMainloopFwdSm80ILi4ELi1ELb0EN4cute5tupleIJNS5_1CILi128EEENS7_ILi48EEENS7_ILi96EEEEEELi96ENS_10bfloat16_tEfNS_4arch4Sm80ELb1ELb0ELb0ELb1ELb0ELb1ELb1ELb1EEENS1_21CollectiveEpilogueFwdINS6_IJS8_SA_S9_EEENS6_IJNS7_ILi1EEESI_SI_EEESC_SE_Li128ELb1ELb1ELb1ELb0EEENS1_36VarlenDynamicPersistentTileSchedulerILi128ELi48ELi128ELi128ELb1ELb1ELb0ELb1ELb1ELb1EEEEEEEEEvNT_6ParamsE --------------------------
	.section	.nv.constant0._ZN7cutlass13device_kernelIN5flash19enable_sm80_to_sm89INS1_16FlashAttnFwdSm80INS1_25CollectiveMainloopFwdSm80ILi4ELi1ELb0EN4cute5tupleIJNS5_1CILi128EEENS7_ILi48EEENS7_ILi96EEEEEELi96ENS_10bfloat16_tEfNS_4arch4Sm80ELb1ELb0ELb0ELb1ELb0ELb1ELb1ELb1EEENS1_21CollectiveEpilogueFwdINS6_IJS8_SA_S9_EEENS6_IJNS7_ILi1EEESI_SI_EEESC_SE_Li128ELb1ELb1ELb1ELb0EEENS1_36VarlenDynamicPersistentTileSchedulerILi128ELi48ELi128ELi128ELb1ELb1ELb0ELb1ELb1ELb1EEEEEEEEEvNT_6ParamsE,"a",@progbits
	.sectionflags	@""
	.align	4
.nv.constant0._ZN7cutlass13device_kernelIN5flash19enable_sm80_to_sm89INS1_16FlashAttnFwdSm80INS1_25CollectiveMainloopFwdSm80ILi4ELi1ELb0EN4cute5tupleIJNS5_1CILi128EEENS7_ILi48EEENS7_ILi96EEEEEELi96ENS_10bfloat16_tEfNS_4arch4Sm80ELb1ELb0ELb0ELb1ELb0ELb1ELb1ELb1EEENS1_21CollectiveEpilogueFwdINS6_IJS8_SA_S9_EEENS6_IJNS7_ILi1EEESI_SI_EEESC_SE_Li128ELb1ELb1ELb1ELb0EEENS1_36VarlenDynamicPersistentTileSchedulerILi128ELi48ELi128ELi128ELb1ELb1ELb0ELb1ELb1ELb1EEEEEEEEEvNT_6ParamsE:
	.zero		1608


//--------------------- SYMBOLS --------------------------

	.type		.nv.reservedSmem.offset0,@object
	.size		.nv.reservedSmem.offset0,0x4
